	.target	sm_100a

	.elftype	@"ET_EXEC"


//--------------------- .note.nv.tkinfo           --------------------------
	.section	.note.nv.tkinfo,"",@"SHT_NOTE"
	.sectionflags	@"SHF_NOTE_NV_TKINFO"
	.tkinfo
        /*0018*/ 	.word	0x00000002
        /*0030*/ 	.string	""
        /*0030*/ 	.string	"ptxas"
        /*0030*/ 	.string	"Cuda compilation tools, release 13.0, V13.0.88"
        /*0030*/ 	.string	"Build cuda_13.0.r13.0/compiler.36424714_0"
        /*0030*/ 	.string	"-arch sm_100a -m 64 "



//--------------------- .note.nv.cuinfo           --------------------------
	.section	.note.nv.cuinfo,"",@"SHT_NOTE"
	.sectionflags	@"SHF_NOTE_NV_CUINFO"
        /*0018*/ 	.short	0x0002
        /*001a*/ 	.short	0x0064
        /*001c*/ 	.short	0x0082
	.zero		2


//--------------------- .nv.info                  --------------------------
	.section	.nv.info,"",@"SHT_CUDA_INFO"
	.align	4


	//----- nvinfo : EIATTR_REGCOUNT
	.align		4
        /*0000*/ 	.byte	0x04, 0x2f
        /*0002*/ 	.short	(.L_19 - .L_18)
	.align		4
.L_18:
        /*0004*/ 	.word	index@(_ZN7cutlass13device_kernelINS_4gemm6kernel13GemmUniversalIN4cute5tupleIJiiiiEEENS1_10collective13CollectiveMmaINS1_35MainloopSm100TmaUmmaWarpSpecializedILi6ELi2ELi4ENS5_IJNS4_1CILi1EEESB_SB_EEEEENS5_IJNSA_ILi128EEESE_SE_EEENS_12float_e5m2_tENS5_IJSB_llEEENS_12float_e4m3_tENS5_IJlSB_lEEENS4_8TiledMMAINS4_8MMA_AtomIJNS4_10MMA_TraitsINS4_19SM100_MMA_F8F6F4_SSEJSG_SI_fSE_SE_NS4_17integral_constantINS4_4UMMA5MajorELSQ_1EEENSO_ISQ_LSQ_0EEENSO_INSP_7ScaleInELST_0EEESU_EEEEEENS4_6LayoutISC_NS5_IJNSA_ILi0EEESY_SY_EEEEENS5_IJNS4_10UnderscoreES11_S11_EEEEENS4_13SM90_TMA_LOADENS4_14ComposedLayoutINS4_7SwizzleILi3ELi4ELi3EEENS4_18smem_ptr_flag_bitsILi8EEENSX_INS5_IJSE_NSA_ILi8EEEEEENS5_IJSB_SE_EEEEEEEvNS4_8identityES14_NS15_IS17_S19_NSX_INS5_IJS1A_SE_EEENS5_IJSE_SB_EEEEEEEvS1F_EENS_8epilogue10collective18CollectiveEpilogueINS1L_23Sm100TmaWarpSpecializedILi2ELi2ELi64ELb0ELb0EEEJSF_NS5_IJNSX_ISE_SB_EENSX_INSA_ILi64EEESB_EEEEESG_SJ_SG_SJ_NS1L_6fusion15FusionCallbacksIS1P_NS1U_17LinearCombinationISG_fSG_fLNS_15FloatRoundStyleE2EEESF_S1T_JEEENS4_5SM1004TMEM4LOAD26SM100_TMEM_LOAD_32dp32b64xES14_NS15_INS16_ILi2ELi4ELi3EEES19_NSX_INS5_IJS1A_S1R_EEENS5_IJS1R_SB_EEEEEEENS4_39AutoVectorizingCopyWithAssumedAlignmentILi128EEENS4_14SM90_TMA_STOREES28_S2A_S2A_EEEvvEEEEvNT_6ParamsE)
        /*0008*/ 	.word	0x000000e0


	//----- nvinfo : EIATTR_FRAME_SIZE
	.align		4
.L_19:
        /*000c*/ 	.byte	0x04, 0x11
        /*000e*/ 	.short	(.L_21 - .L_20)
	.align		4
.L_20:
        /*0010*/ 	.word	index@($__internal_2_$__cuda_sm10x_tcgen05_guardrail_trap_unallocated_columns_being_dealloced)
        /*0014*/ 	.word	0x00000000


	//----- nvinfo : EIATTR_FRAME_SIZE
	.align		4
.L_21:
        /*0018*/ 	.byte	0x04, 0x11
        /*001a*/ 	.short	(.L_23 - .L_22)
	.align		4
.L_22:
        /*001c*/ 	.word	index@($__internal_1_$__cuda_sm10x_tcgen05_guardrail_trap_phase_invalid_during_alloc)
        /*0020*/ 	.word	0x00000000


	//----- nvinfo : EIATTR_FRAME_SIZE
	.align		4
.L_23:
        /*0024*/ 	.byte	0x04, 0x11
        /*0026*/ 	.short	(.L_25 - .L_24)
	.align		4
.L_24:
        /*0028*/ 	.word	index@($__internal_0_$__cuda_sm10x_tcgen05_guardrail_trap_col_being_dealloced_not_returned_by_alloc)
        /*002c*/ 	.word	0x00000000


	//----- nvinfo : EIATTR_FRAME_SIZE
	.align		4
.L_25:
        /*0030*/ 	.byte	0x04, 0x11
        /*0032*/ 	.short	(.L_27 - .L_26)
	.align		4
.L_26:
        /*0034*/ 	.word	index@(_ZN7cutlass13device_kernelINS_4gemm6kernel13GemmUniversalIN4cute5tupleIJiiiiEEENS1_10collective13CollectiveMmaINS1_35MainloopSm100TmaUmmaWarpSpecializedILi6ELi2ELi4ENS5_IJNS4_1CILi1EEESB_SB_EEEEENS5_IJNSA_ILi128EEESE_SE_EEENS_12float_e5m2_tENS5_IJSB_llEEENS_12float_e4m3_tENS5_IJlSB_lEEENS4_8TiledMMAINS4_8MMA_AtomIJNS4_10MMA_TraitsINS4_19SM100_MMA_F8F6F4_SSEJSG_SI_fSE_SE_NS4_17integral_constantINS4_4UMMA5MajorELSQ_1EEENSO_ISQ_LSQ_0EEENSO_INSP_7ScaleInELST_0EEESU_EEEEEENS4_6LayoutISC_NS5_IJNSA_ILi0EEESY_SY_EEEEENS5_IJNS4_10UnderscoreES11_S11_EEEEENS4_13SM90_TMA_LOADENS4_14ComposedLayoutINS4_7SwizzleILi3ELi4ELi3EEENS4_18smem_ptr_flag_bitsILi8EEENSX_INS5_IJSE_NSA_ILi8EEEEEENS5_IJSB_SE_EEEEEEEvNS4_8identityES14_NS15_IS17_S19_NSX_INS5_IJS1A_SE_EEENS5_IJSE_SB_EEEEEEEvS1F_EENS_8epilogue10collective18CollectiveEpilogueINS1L_23Sm100TmaWarpSpecializedILi2ELi2ELi64ELb0ELb0EEEJSF_NS5_IJNSX_ISE_SB_EENSX_INSA_ILi64EEESB_EEEEESG_SJ_SG_SJ_NS1L_6fusion15FusionCallbacksIS1P_NS1U_17LinearCombinationISG_fSG_fLNS_15FloatRoundStyleE2EEESF_S1T_JEEENS4_5SM1004TMEM4LOAD26SM100_TMEM_LOAD_32dp32b64xES14_NS15_INS16_ILi2ELi4ELi3EEES19_NSX_INS5_IJS1A_S1R_EEENS5_IJS1R_SB_EEEEEEENS4_39AutoVectorizingCopyWithAssumedAlignmentILi128EEENS4_14SM90_TMA_STOREES28_S2A_S2A_EEEvvEEEEvNT_6ParamsE)
        /*0038*/ 	.word	0x00000000


	//----- nvinfo : EIATTR_MIN_STACK_SIZE
	.align		4
.L_27:
        /*003c*/ 	.byte	0x04, 0x12
        /*003e*/ 	.short	(.L_29 - .L_28)
	.align		4
.L_28:
        /*0040*/ 	.word	index@(_ZN7cutlass13device_kernelINS_4gemm6kernel13GemmUniversalIN4cute5tupleIJiiiiEEENS1_10collective13CollectiveMmaINS1_35MainloopSm100TmaUmmaWarpSpecializedILi6ELi2ELi4ENS5_IJNS4_1CILi1EEESB_SB_EEEEENS5_IJNSA_ILi128EEESE_SE_EEENS_12float_e5m2_tENS5_IJSB_llEEENS_12float_e4m3_tENS5_IJlSB_lEEENS4_8TiledMMAINS4_8MMA_AtomIJNS4_10MMA_TraitsINS4_19SM100_MMA_F8F6F4_SSEJSG_SI_fSE_SE_NS4_17integral_constantINS4_4UMMA5MajorELSQ_1EEENSO_ISQ_LSQ_0EEENSO_INSP_7ScaleInELST_0EEESU_EEEEEENS4_6LayoutISC_NS5_IJNSA_ILi0EEESY_SY_EEEEENS5_IJNS4_10UnderscoreES11_S11_EEEEENS4_13SM90_TMA_LOADENS4_14ComposedLayoutINS4_7SwizzleILi3ELi4ELi3EEENS4_18smem_ptr_flag_bitsILi8EEENSX_INS5_IJSE_NSA_ILi8EEEEEENS5_IJSB_SE_EEEEEEEvNS4_8identityES14_NS15_IS17_S19_NSX_INS5_IJS1A_SE_EEENS5_IJSE_SB_EEEEEEEvS1F_EENS_8epilogue10collective18CollectiveEpilogueINS1L_23Sm100TmaWarpSpecializedILi2ELi2ELi64ELb0ELb0EEEJSF_NS5_IJNSX_ISE_SB_EENSX_INSA_ILi64EEESB_EEEEESG_SJ_SG_SJ_NS1L_6fusion15FusionCallbacksIS1P_NS1U_17LinearCombinationISG_fSG_fLNS_15FloatRoundStyleE2EEESF_S1T_JEEENS4_5SM1004TMEM4LOAD26SM100_TMEM_LOAD_32dp32b64xES14_NS15_INS16_ILi2ELi4ELi3EEES19_NSX_INS5_IJS1A_S1R_EEENS5_IJS1R_SB_EEEEEEENS4_39AutoVectorizingCopyWithAssumedAlignmentILi128EEENS4_14SM90_TMA_STOREES28_S2A_S2A_EEEvvEEEEvNT_6ParamsE)
        /*0044*/ 	.word	0x00000000
.L_29:


//--------------------- .nv.compat                --------------------------
	.section	.nv.compat,"",@"SHT_CUDA_COMPAT_INFO"
	.align	4
        /*0000*/ 	.byte	0x02, 0x09, 0x01, 0x00, 0x02, 0x02, 0x02, 0x00, 0x02, 0x05, 0x05, 0x00, 0x03, 0x07, 0x01, 0x01
        /*0010*/ 	.byte	0x02, 0x03, 0x01, 0x00, 0x02, 0x06, 0x01, 0x00, 0x04, 0x0b, 0x08, 0x00, 0x09, 0x00, 0x00, 0x00
        /*0020*/ 	.byte	0x00, 0x00, 0x00, 0x00


//--------------------- .nv.info._ZN7cutlass13device_kernelINS_4gemm6kernel13GemmUniversalIN4cute5tupleIJiiiiEEENS1_10collective13CollectiveMmaINS1_35MainloopSm100TmaUmmaWarpSpecializedILi6ELi2ELi4ENS5_IJNS4_1CILi1EEESB_SB_EEEEENS5_IJNSA_ILi128EEESE_SE_EEENS_12float_e5m2_tENS5_IJSB_llEEENS_12float_e4m3_tENS5_IJlSB_lEEENS4_8TiledMMAINS4_8MMA_AtomIJNS4_10MMA_TraitsINS4_19SM100_MMA_F8F6F4_SSEJSG_SI_fSE_SE_NS4_17integral_constantINS4_4UMMA5MajorELSQ_1EEENSO_ISQ_LSQ_0EEENSO_INSP_7ScaleInELST_0EEESU_EEEEEENS4_6LayoutISC_NS5_IJNSA_ILi0EEESY_SY_EEEEENS5_IJNS4_10UnderscoreES11_S11_EEEEENS4_13SM90_TMA_LOADENS4_14ComposedLayoutINS4_7SwizzleILi3ELi4ELi3EEENS4_18smem_ptr_flag_bitsILi8EEENSX_INS5_IJSE_NSA_ILi8EEEEEENS5_IJSB_SE_EEEEEEEvNS4_8identityES14_NS15_IS17_S19_NSX_INS5_IJS1A_SE_EEENS5_IJSE_SB_EEEEEEEvS1F_EENS_8epilogue10collective18CollectiveEpilogueINS1L_23Sm100TmaWarpSpecializedILi2ELi2ELi64ELb0ELb0EEEJSF_NS5_IJNSX_ISE_SB_EENSX_INSA_ILi64EEESB_EEEEESG_SJ_SG_SJ_NS1L_6fusion15FusionCallbacksIS1P_NS1U_17LinearCombinationISG_fSG_fLNS_15FloatRoundStyleE2EEESF_S1T_JEEENS4_5SM1004TMEM4LOAD26SM100_TMEM_LOAD_32dp32b64xES14_NS15_INS16_ILi2ELi4ELi3EEES19_NSX_INS5_IJS1A_S1R_EEENS5_IJS1R_SB_EEEEEEENS4_39AutoVectorizingCopyWithAssumedAlignmentILi128EEENS4_14SM90_TMA_STOREES28_S2A_S2A_EEEvvEEEEvNT_6ParamsE --------------------------
	.section	.nv.info._ZN7cutlass13device_kernelINS_4gemm6kernel13GemmUniversalIN4cute5tupleIJiiiiEEENS1_10collective13CollectiveMmaINS1_35MainloopSm100TmaUmmaWarpSpecializedILi6ELi2ELi4ENS5_IJNS4_1CILi1EEESB_SB_EEEEENS5_IJNSA_ILi128EEESE_SE_EEENS_12float_e5m2_tENS5_IJSB_llEEENS_12float_e4m3_tENS5_IJlSB_lEEENS4_8TiledMMAINS4_8MMA_AtomIJNS4_10MMA_TraitsINS4_19SM100_MMA_F8F6F4_SSEJSG_SI_fSE_SE_NS4_17integral_constantINS4_4UMMA5MajorELSQ_1EEENSO_ISQ_LSQ_0EEENSO_INSP_7ScaleInELST_0EEESU_EEEEEENS4_6LayoutISC_NS5_IJNSA_ILi0EEESY_SY_EEEEENS5_IJNS4_10UnderscoreES11_S11_EEEEENS4_13SM90_TMA_LOADENS4_14ComposedLayoutINS4_7SwizzleILi3ELi4ELi3EEENS4_18smem_ptr_flag_bitsILi8EEENSX_INS5_IJSE_NSA_ILi8EEEEEENS5_IJSB_SE_EEEEEEEvNS4_8identityES14_NS15_IS17_S19_NSX_INS5_IJS1A_SE_EEENS5_IJSE_SB_EEEEEEEvS1F_EENS_8epilogue10collective18CollectiveEpilogueINS1L_23Sm100TmaWarpSpecializedILi2ELi2ELi64ELb0ELb0EEEJSF_NS5_IJNSX_ISE_SB_EENSX_INSA_ILi64EEESB_EEEEESG_SJ_SG_SJ_NS1L_6fusion15FusionCallbacksIS1P_NS1U_17LinearCombinationISG_fSG_fLNS_15FloatRoundStyleE2EEESF_S1T_JEEENS4_5SM1004TMEM4LOAD26SM100_TMEM_LOAD_32dp32b64xES14_NS15_INS16_ILi2ELi4ELi3EEES19_NSX_INS5_IJS1A_S1R_EEENS5_IJS1R_SB_EEEEEEENS4_39AutoVectorizingCopyWithAssumedAlignmentILi128EEENS4_14SM90_TMA_STOREES28_S2A_S2A_EEEvvEEEEvNT_6ParamsE,"",@"SHT_CUDA_INFO"
	.sectionflags	@""
	.align	4


	//----- nvinfo : EIATTR_CUDA_API_VERSION
	.align		4
        /*0000*/ 	.byte	0x04, 0x37
        /*0002*/ 	.short	(.L_31 - .L_30)
.L_30:
        /*0004*/ 	.word	0x00000082


	//----- nvinfo : EIATTR_KPARAM_INFO
	.align		4
.L_31:
        /*0008*/ 	.byte	0x04, 0x17
        /*000a*/ 	.short	(.L_33 - .L_32)
.L_32:
        /*000c*/ 	.word	0x00000000
        /*0010*/ 	.short	0x0000
        /*0012*/ 	.short	0x0000
        /*0014*/ 	.byte	0x00, 0xf0, 0x01, 0x20


	//----- nvinfo : EIATTR_AT_ENTRY_FRAGMENTS
	.align		4
.L_33:
        /*0018*/ 	.byte	0x04, 0x4f
        /*001a*/ 	.short	(.L_35 - .L_34)


	//   ....[0]....
.L_34:
        /*001c*/ 	.word	0x00000006


	//----- nvinfo : EIATTR_RESERVED_SMEM_USED
	.align		4
.L_35:
        /*0020*/ 	.byte	0x01, 0x41
	.zero		2


	//----- nvinfo : EIATTR_SPARSE_MMA_MASK
	.align		4
        /*0024*/ 	.byte	0x03, 0x50
        /*0026*/ 	.short	0x0000


	//----- nvinfo : EIATTR_TCGEN05_1CTA_USED
	.align		4
        /*0028*/ 	.byte	0x01, 0x51
	.zero		2


	//----- nvinfo : EIATTR_MAXREG_COUNT
	.align		4
        /*002c*/ 	.byte	0x03, 0x1b
        /*002e*/ 	.short	0x00ff


	//----- nvinfo : EIATTR_NUM_BARRIERS
	.align		4
        /*0030*/ 	.byte	0x02, 0x4c
        /*0032*/ 	.byte	0x07
	.zero		1


	//----- nvinfo : EIATTR_EXTERNS
	.align		4
        /*0034*/ 	.byte	0x04, 0x0f
        /*0036*/ 	.short	(.L_37 - .L_36)


	//   ....[0]....
	.align		4
.L_36:
        /*0038*/ 	.word	index@(__assertfail)


	//----- nvinfo : EIATTR_MERCURY_ISA_VERSION
	.align		4
.L_37:
        /*003c*/ 	.byte	0x03, 0x5f
        /*003e*/ 	.short	0x0101


	//----- nvinfo : EIATTR_INT_WARP_WIDE_INSTR_OFFSETS
	.align		4
        /*0040*/ 	.byte	0x04, 0x31
        /*0042*/ 	.short	(.L_39 - .L_38)


	//   ....[0]....
.L_38:
        /*0044*/ 	.word	0x00001dc0


	//   ....[1]....
        /*0048*/ 	.word	0x00003920


	//   ....[2]....
        /*004c*/ 	.word	0x00003940


	//   ....[3]....
        /*0050*/ 	.word	0x00003970


	//   ....[4]....
        /*0054*/ 	.word	0x000042a0


	//   ....[5]....
        /*0058*/ 	.word	0x00004310


	//   ....[6]....
        /*005c*/ 	.word	0x000044f0


	//   ....[7]....
        /*0060*/ 	.word	0x00004650


	//----- nvinfo : EIATTR_COOP_GROUP_MASK_REGIDS
	.align		4
.L_39:
        /*0064*/ 	.byte	0x04, 0x29
        /*0066*/ 	.short	(.L_41 - .L_40)


	//   ....[0]....
.L_40:
        /*0068*/ 	.word	0xffffffff


	//   ....[1]....
        /*006c*/ 	.word	0xffffffff


	//   ....[2]....
        /*0070*/ 	.word	0xffffffff


	//   ....[3]....
        /*0074*/ 	.word	0xffffffff


	//   ....[4]....
        /*0078*/ 	.word	0xffffffff


	//   ....[5]....
        /*007c*/ 	.word	0xffffffff


	//   ....[6]....
        /*0080*/ 	.word	0xffffffff


	//   ....[7]....
        /*0084*/ 	.word	0xffffffff


	//   ....[8]....
        /*0088*/ 	.word	0xffffffff


	//   ....[9]....
        /*008c*/ 	.word	0xffffffff


	//   ....[10]....
        /*0090*/ 	.word	0xffffffff


	//   ....[11]....
        /*0094*/ 	.word	0xffffffff


	//   ....[12]....
        /*0098*/ 	.word	0xffffffff


	//----- nvinfo : EIATTR_COOP_GROUP_INSTR_OFFSETS
	.align		4
.L_41:
        /*009c*/ 	.byte	0x04, 0x28
        /*009e*/ 	.short	(.L_43 - .L_42)


	//   ....[0]....
.L_42:
        /*00a0*/ 	.word	0x00000090


	//   ....[1]....
        /*00a4*/ 	.word	0x000004d0


	//   ....[2]....
        /*00a8*/ 	.word	0x00000680


	//   ....[3]....
        /*00ac*/ 	.word	0x000007e0


	//   ....[4]....
        /*00b0*/ 	.word	0x000008e0


	//   ....[5]....
        /*00b4*/ 	.word	0x00000a50


	//   ....[6]....
        /*00b8*/ 	.word	0x00000bf0


	//   ....[7]....
        /*00bc*/ 	.word	0x00001ca0


	//   ....[8]....
        /*00c0*/ 	.word	0x00002ba0


	//   ....[9]....
        /*00c4*/ 	.word	0x00002db0


	//   ....[10]....
        /*00c8*/ 	.word	0x00002de0


	//   ....[11]....
        /*00cc*/ 	.word	0x00003800


	//   ....[12]....
        /*00d0*/ 	.word	0x00003a30


	//----- nvinfo : EIATTR_VRC_CTA_INIT_COUNT
	.align		4
.L_43:
        /*00d4*/ 	.byte	0x02, 0x4a
        /*00d6*/ 	.byte	0x80
	.zero		1


	//----- nvinfo : EIATTR_SYSCALL_OFFSETS
	.align		4
        /*00d8*/ 	.byte	0x04, 0x46
        /*00da*/ 	.short	(.L_45 - .L_44)


	//   ....[0]....
.L_44:
        /*00dc*/ 	.word	0x00005080


	//   ....[1]....
        /*00e0*/ 	.word	0x000051c0


	//   ....[2]....
        /*00e4*/ 	.word	0x00005a20


	//   ....[3]....
        /*00e8*/ 	.word	0x00007030


	//----- nvinfo : EIATTR_MBARRIER_INSTR_OFFSETS
	.align		4
.L_45:
        /*00ec*/ 	.byte	0x04, 0x39
        /*00ee*/ 	.short	(.L_47 - .L_46)


	//   ....[0]....
.L_46:
        /*00f0*/ 	.word	0x000005b0
        /*00f4*/ 	.word	0x000000ff
        /*00f8*/ 	.word	0x00000000
        /*00fc*/ 	.short	0x0100
        /*00fe*/ 	.byte	0x05
	.zero		1


	//   ....[1]....
        /*0100*/ 	.word	0x000005c0
        /*0104*/ 	.word	0x000000ff
        /*0108*/ 	.word	0x00000030
        /*010c*/ 	.short	0x0100
        /*010e*/ 	.byte	0x05
	.zero		1


	//   ....[2]....
        /*0110*/ 	.word	0x000005d0
        /*0114*/ 	.word	0x000000ff
        /*0118*/ 	.word	0x00000008
        /*011c*/ 	.short	0x0100
        /*011e*/ 	.byte	0x05
	.zero		1


	//   ....[3]....
        /*0120*/ 	.word	0x000005e0
        /*0124*/ 	.word	0x000000ff
        /*0128*/ 	.word	0x00000038
        /*012c*/ 	.short	0x0100
        /*012e*/ 	.byte	0x05
	.zero		1


	//   ....[4]....
        /*0130*/ 	.word	0x000005f0
        /*0134*/ 	.word	0x000000ff
        /*0138*/ 	.word	0x00000010
        /*013c*/ 	.short	0x0100
        /*013e*/ 	.byte	0x05
	.zero		1


	//   ....[5]....
        /*0140*/ 	.word	0x00000600
        /*0144*/ 	.word	0x000000ff
        /*0148*/ 	.word	0x00000040
        /*014c*/ 	.short	0x0100
        /*014e*/ 	.byte	0x05
	.zero		1


	//   ....[6]....
        /*0150*/ 	.word	0x00000610
        /*0154*/ 	.word	0x000000ff
        /*0158*/ 	.word	0x00000018
        /*015c*/ 	.short	0x0100
        /*015e*/ 	.byte	0x05
	.zero		1


	//   ....[7]....
        /*0160*/ 	.word	0x00000620
        /*0164*/ 	.word	0x000000ff
        /*0168*/ 	.word	0x00000048
        /*016c*/ 	.short	0x0100
        /*016e*/ 	.byte	0x05
	.zero		1


	//   ....[8]....
        /*0170*/ 	.word	0x00000630
        /*0174*/ 	.word	0x000000ff
        /*0178*/ 	.word	0x00000020
        /*017c*/ 	.short	0x0100
        /*017e*/ 	.byte	0x05
	.zero		1


	//   ....[9]....
        /*0180*/ 	.word	0x00000640
        /*0184*/ 	.word	0x000000ff
        /*0188*/ 	.word	0x00000050
        /*018c*/ 	.short	0x0100
        /*018e*/ 	.byte	0x05
	.zero		1


	//   ....[10]....
        /*0190*/ 	.word	0x00000650
        /*0194*/ 	.word	0x000000ff
        /*0198*/ 	.word	0x00000028
        /*019c*/ 	.short	0x0100
        /*019e*/ 	.byte	0x05
	.zero		1


	//   ....[11]....
        /*01a0*/ 	.word	0x00000660
        /*01a4*/ 	.word	0x000000ff
        /*01a8*/ 	.word	0x00000058
        /*01ac*/ 	.short	0x0100
        /*01ae*/ 	.byte	0x05
	.zero		1


	//   ....[12]....
        /*01b0*/ 	.word	0x00000790
        /*01b4*/ 	.word	0x000000ff
        /*01b8*/ 	.word	0x00000060
        /*01bc*/ 	.short	0x0100
        /*01be*/ 	.byte	0x07
	.zero		1


	//   ....[13]....
        /*01c0*/ 	.word	0x000007a0
        /*01c4*/ 	.word	0x000000ff
        /*01c8*/ 	.word	0x00000070
        /*01cc*/ 	.short	0x0100
        /*01ce*/ 	.byte	0x07
	.zero		1


	//   ....[14]....
        /*01d0*/ 	.word	0x000007b0
        /*01d4*/ 	.word	0x000000ff
        /*01d8*/ 	.word	0x00000068
        /*01dc*/ 	.short	0x0100
        /*01de*/ 	.byte	0x07
	.zero		1


	//   ....[15]....
        /*01e0*/ 	.word	0x000007c0
        /*01e4*/ 	.word	0x000000ff
        /*01e8*/ 	.word	0x00000078
        /*01ec*/ 	.short	0x0100
        /*01ee*/ 	.byte	0x07
	.zero		1


	//   ....[16]....
        /*01f0*/ 	.word	0x000008b0
        /*01f4*/ 	.word	0x000000ff
        /*01f8*/ 	.word	0x00000080
        /*01fc*/ 	.short	0x0100
        /*01fe*/ 	.byte	0x05
	.zero		1


	//   ....[17]....
        /*0200*/ 	.word	0x000008c0
        /*0204*/ 	.word	0x000000ff
        /*0208*/ 	.word	0x00000088
        /*020c*/ 	.short	0x0100
        /*020e*/ 	.byte	0x05
	.zero		1


	//   ....[18]....
        /*0210*/ 	.word	0x00000a00
        /*0214*/ 	.word	0x000000ff
        /*0218*/ 	.word	0x00000090
        /*021c*/ 	.short	0x0100
        /*021e*/ 	.byte	0x05
	.zero		1


	//   ....[19]....
        /*0220*/ 	.word	0x00000a10
        /*0224*/ 	.word	0x000000ff
        /*0228*/ 	.word	0x000000a0
        /*022c*/ 	.short	0x0100
        /*022e*/ 	.byte	0x05
	.zero		1


	//   ....[20]....
        /*0230*/ 	.word	0x00000a20
        /*0234*/ 	.word	0x000000ff
        /*0238*/ 	.word	0x00000098
        /*023c*/ 	.short	0x0100
        /*023e*/ 	.byte	0x05
	.zero		1


	//   ....[21]....
        /*0240*/ 	.word	0x00000a30
        /*0244*/ 	.word	0x000000ff
        /*0248*/ 	.word	0x000000a8
        /*024c*/ 	.short	0x0100
        /*024e*/ 	.byte	0x05
	.zero		1


	//   ....[22]....
        /*0250*/ 	.word	0x00000b60
        /*0254*/ 	.word	0x000000ff
        /*0258*/ 	.word	0x000000b0
        /*025c*/ 	.short	0x0100
        /*025e*/ 	.byte	0x07
	.zero		1


	//   ....[23]....
        /*0260*/ 	.word	0x00000b70
        /*0264*/ 	.word	0x000000ff
        /*0268*/ 	.word	0x000000d0
        /*026c*/ 	.short	0x0100
        /*026e*/ 	.byte	0x07
	.zero		1


	//   ....[24]....
        /*0270*/ 	.word	0x00000b80
        /*0274*/ 	.word	0x000000ff
        /*0278*/ 	.word	0x000000b8
        /*027c*/ 	.short	0x0100
        /*027e*/ 	.byte	0x07
	.zero		1


	//   ....[25]....
        /*0280*/ 	.word	0x00000b90
        /*0284*/ 	.word	0x000000ff
        /*0288*/ 	.word	0x000000d8
        /*028c*/ 	.short	0x0100
        /*028e*/ 	.byte	0x07
	.zero		1


	//   ....[26]....
        /*0290*/ 	.word	0x00000ba0
        /*0294*/ 	.word	0x000000ff
        /*0298*/ 	.word	0x000000c0
        /*029c*/ 	.short	0x0100
        /*029e*/ 	.byte	0x07
	.zero		1


	//   ....[27]....
        /*02a0*/ 	.word	0x00000bb0
        /*02a4*/ 	.word	0x000000ff
        /*02a8*/ 	.word	0x000000e0
        /*02ac*/ 	.short	0x0100
        /*02ae*/ 	.byte	0x07
	.zero		1


	//   ....[28]....
        /*02b0*/ 	.word	0x00000bc0
        /*02b4*/ 	.word	0x000000ff
        /*02b8*/ 	.word	0x000000c8
        /*02bc*/ 	.short	0x0100
        /*02be*/ 	.byte	0x07
	.zero		1


	//   ....[29]....
        /*02c0*/ 	.word	0x00000bd0
        /*02c4*/ 	.word	0x000000ff
        /*02c8*/ 	.word	0x000000e8
        /*02cc*/ 	.short	0x0100
        /*02ce*/ 	.byte	0x07
	.zero		1


	//   ....[30]....
        /*02d0*/ 	.word	0x00000cc0
        /*02d4*/ 	.word	0x000000ff
        /*02d8*/ 	.word	0x000000f0
        /*02dc*/ 	.short	0x0100
        /*02de*/ 	.byte	0x05
	.zero		1


	//   ....[31]....
        /*02e0*/ 	.word	0x00000cd0
        /*02e4*/ 	.word	0x000000ff
        /*02e8*/ 	.word	0x00000100
        /*02ec*/ 	.short	0x0100
        /*02ee*/ 	.byte	0x05
	.zero		1


	//   ....[32]....
        /*02f0*/ 	.word	0x00000ce0
        /*02f4*/ 	.word	0x000000ff
        /*02f8*/ 	.word	0x000000f8
        /*02fc*/ 	.short	0x0100
        /*02fe*/ 	.byte	0x05
	.zero		1


	//   ....[33]....
        /*0300*/ 	.word	0x00000cf0
        /*0304*/ 	.word	0x000000ff
        /*0308*/ 	.word	0x00000108
        /*030c*/ 	.short	0x0100
        /*030e*/ 	.byte	0x05
	.zero		1


	//   ....[34]....
        /*0310*/ 	.word	0x000015c0
        /*0314*/ 	.word	0x00000003
        /*0318*/ 	.word	0x00000100
        /*031c*/ 	.short	0x010a
        /*031e*/ 	.byte	0xff
	.zero		1


	//   ....[35]....
        /*0320*/ 	.word	0x000015f0
        /*0324*/ 	.word	0x00000003
        /*0328*/ 	.word	0x000000f0
        /*032c*/ 	.short	0x0101
        /*032e*/ 	.byte	0xff
	.zero		1


	//   ....[36]....
        /*0330*/ 	.word	0x000016c0
        /*0334*/ 	.word	0x000000ff
        /*0338*/ 	.word	0x00000030
        /*033c*/ 	.short	0x010a
        /*033e*/ 	.byte	0x08
	.zero		1


	//   ....[37]....
        /*0340*/ 	.word	0x00001760
        /*0344*/ 	.word	0x000000ff
        /*0348*/ 	.word	0x00000030
        /*034c*/ 	.short	0x010a
        /*034e*/ 	.byte	0x21
	.zero		1


	//   ....[38]....
        /*0350*/ 	.word	0x000018c0
        /*0354*/ 	.word	0x000000ff
        /*0358*/ 	.word	0x00000030
        /*035c*/ 	.short	0x010a
        /*035e*/ 	.byte	0x08
	.zero		1


	//   ....[39]....
        /*0360*/ 	.word	0x000019b0
        /*0364*/ 	.word	0x000000ff
        /*0368*/ 	.word	0x00000088
        /*036c*/ 	.short	0x0101
        /*036e*/ 	.byte	0x04
	.zero		1


	//   ....[40]....
        /*0370*/ 	.word	0x000019d0
        /*0374*/ 	.word	0x000000ff
        /*0378*/ 	.word	0x00000030
        /*037c*/ 	.short	0x010a
        /*037e*/ 	.byte	0x08
	.zero		1


	//   ....[41]....
        /*0380*/ 	.word	0x00001a50
        /*0384*/ 	.word	0x000000ff
        /*0388*/ 	.word	0x00000030
        /*038c*/ 	.short	0x010a
        /*038e*/ 	.byte	0x11
	.zero		1


	//   ....[42]....
        /*0390*/ 	.word	0x00001bb0
        /*0394*/ 	.word	0x000000ff
        /*0398*/ 	.word	0x00000030
        /*039c*/ 	.short	0x010a
        /*039e*/ 	.byte	0x08
	.zero		1


	//   ....[43]....
        /*03a0*/ 	.word	0x00001cd0
        /*03a4*/ 	.word	0x00000002
        /*03a8*/ 	.word	0x00000090
        /*03ac*/ 	.short	0x010a
        /*03ae*/ 	.byte	0xff
	.zero		1


	//   ....[44]....
        /*03b0*/ 	.word	0x00001d90
        /*03b4*/ 	.word	0x00000002
        /*03b8*/ 	.word	0x00000000
        /*03bc*/ 	.short	0x0101
        /*03be*/ 	.byte	0xff
	.zero		1


	//   ....[45]....
        /*03c0*/ 	.word	0x000022f0
        /*03c4*/ 	.word	0x000000ff
        /*03c8*/ 	.word	0x00000000
        /*03cc*/ 	.short	0x010a
        /*03ce*/ 	.byte	0x05
	.zero		1


	//   ....[46]....
        /*03d0*/ 	.word	0x00002380
        /*03d4*/ 	.word	0x000000ff
        /*03d8*/ 	.word	0x00000000
        /*03dc*/ 	.short	0x010a
        /*03de*/ 	.byte	0x05
	.zero		1


	//   ....[47]....
        /*03e0*/ 	.word	0x00002410
        /*03e4*/ 	.word	0x000000ff
        /*03e8*/ 	.word	0x00000000
        /*03ec*/ 	.short	0x010a
        /*03ee*/ 	.byte	0x05
	.zero		1


	//   ....[48]....
        /*03f0*/ 	.word	0x000024a0
        /*03f4*/ 	.word	0x000000ff
        /*03f8*/ 	.word	0x00000000
        /*03fc*/ 	.short	0x010a
        /*03fe*/ 	.byte	0x05
	.zero		1


	//   ....[49]....
        /*0400*/ 	.word	0x00002530
        /*0404*/ 	.word	0x000000ff
        /*0408*/ 	.word	0x00000000
        /*040c*/ 	.short	0x010a
        /*040e*/ 	.byte	0x05
	.zero		1


	//   ....[50]....
        /*0410*/ 	.word	0x000025d0
        /*0414*/ 	.word	0x00000000
        /*0418*/ 	.word	0x00000000
        /*041c*/ 	.short	0x010a
        /*041e*/ 	.byte	0xff
	.zero		1


	//   ....[51]....
        /*0420*/ 	.word	0x000026f0
        /*0424*/ 	.word	0x00000000
        /*0428*/ 	.word	0x000000f0
        /*042c*/ 	.short	0x010a
        /*042e*/ 	.byte	0xff
	.zero		1


	//   ....[52]....
        /*0430*/ 	.word	0x00002750
        /*0434*/ 	.word	0x00000004
        /*0438*/ 	.word	0x00000000
        /*043c*/ 	.short	0x0101
        /*043e*/ 	.byte	0xff
	.zero		1


	//   ....[53]....
        /*0440*/ 	.word	0x00002770
        /*0444*/ 	.word	0x000000ff
        /*0448*/ 	.word	0x000000a0
        /*044c*/ 	.short	0x010a
        /*044e*/ 	.byte	0x05
	.zero		1


	//   ....[54]....
        /*0450*/ 	.word	0x00002890
        /*0454*/ 	.word	0x00000000
        /*0458*/ 	.word	0x00000090
        /*045c*/ 	.short	0x010a
        /*045e*/ 	.byte	0xff
	.zero		1


	//   ....[55]....
        /*0460*/ 	.word	0x000029a0
        /*0464*/ 	.word	0x00000000
        /*0468*/ 	.word	0x00000000
        /*046c*/ 	.short	0x0101
        /*046e*/ 	.byte	0xff
	.zero		1


	//   ....[56]....
        /*0470*/ 	.word	0x00002a30
        /*0474*/ 	.word	0x000000ff
        /*0478*/ 	.word	0x000000a0
        /*047c*/ 	.short	0x0106
        /*047e*/ 	.byte	0x05
	.zero		1


	//   ....[57]....
        /*0480*/ 	.word	0x00002a50
        /*0484*/ 	.word	0x000000ff
        /*0488*/ 	.word	0x000000a0
        /*048c*/ 	.short	0x010a
        /*048e*/ 	.byte	0x05
	.zero		1


	//   ....[58]....
        /*0490*/ 	.word	0x00002ae0
        /*0494*/ 	.word	0x000000ff
        /*0498*/ 	.word	0x000000a0
        /*049c*/ 	.short	0x0106
        /*049e*/ 	.byte	0x04
	.zero		1


	//   ....[59]....
        /*04a0*/ 	.word	0x00002b20
        /*04a4*/ 	.word	0x00000000
        /*04a8*/ 	.word	0x000000a0
        /*04ac*/ 	.short	0x010a
        /*04ae*/ 	.byte	0xff
	.zero		1


	//   ....[60]....
        /*04b0*/ 	.word	0x00003050
        /*04b4*/ 	.word	0x00000000
        /*04b8*/ 	.word	0x00000090
        /*04bc*/ 	.short	0x010a
        /*04be*/ 	.byte	0xff
	.zero		1


	//   ....[61]....
        /*04c0*/ 	.word	0x00003160
        /*04c4*/ 	.word	0x00000003
        /*04c8*/ 	.word	0x00000000
        /*04cc*/ 	.short	0x0101
        /*04ce*/ 	.byte	0xff
	.zero		1


	//   ....[62]....
        /*04d0*/ 	.word	0x00003170
        /*04d4*/ 	.word	0x000000ff
        /*04d8*/ 	.word	0x00000000
        /*04dc*/ 	.short	0x010a
        /*04de*/ 	.byte	0x06
	.zero		1


	//   ....[63]....
        /*04e0*/ 	.word	0x00003190
        /*04e4*/ 	.word	0x000000ff
        /*04e8*/ 	.word	0x000000d0
        /*04ec*/ 	.short	0x010a
        /*04ee*/ 	.byte	0x07
	.zero		1


	//   ....[64]....
        /*04f0*/ 	.word	0x00003260
        /*04f4*/ 	.word	0x000000ff
        /*04f8*/ 	.word	0x00000000
        /*04fc*/ 	.short	0x010a
        /*04fe*/ 	.byte	0x06
	.zero		1


	//   ....[65]....
        /*0500*/ 	.word	0x00003390
        /*0504*/ 	.word	0x000000ff
        /*0508*/ 	.word	0x00000000
        /*050c*/ 	.short	0x010a
        /*050e*/ 	.byte	0x1a
	.zero		1


	//   ....[66]....
        /*0510*/ 	.word	0x00003630
        /*0514*/ 	.word	0x000000ff
        /*0518*/ 	.word	0x00000000
        /*051c*/ 	.short	0x010a
        /*051e*/ 	.byte	0x06
	.zero		1


	//   ....[67]....
        /*0520*/ 	.word	0x000036c0
        /*0524*/ 	.word	0x000000ff
        /*0528*/ 	.word	0x00000000
        /*052c*/ 	.short	0x010a
        /*052e*/ 	.byte	0x06
	.zero		1


	//   ....[68]....
        /*0530*/ 	.word	0x00003750
        /*0534*/ 	.word	0x000000ff
        /*0538*/ 	.word	0x00000000
        /*053c*/ 	.short	0x010a
        /*053e*/ 	.byte	0x06
	.zero		1


	//   ....[69]....
        /*0540*/ 	.word	0x000037e0
        /*0544*/ 	.word	0x000000ff
        /*0548*/ 	.word	0x00000000
        /*054c*/ 	.short	0x010a
        /*054e*/ 	.byte	0x07
	.zero		1


	//   ....[70]....
        /*0550*/ 	.word	0x00003c40
        /*0554*/ 	.word	0x00000000
        /*0558*/ 	.word	0x00000090
        /*055c*/ 	.short	0x010a
        /*055e*/ 	.byte	0xff
	.zero		1


	//   ....[71]....
        /*0560*/ 	.word	0x00003d00
        /*0564*/ 	.word	0x00000000
        /*0568*/ 	.word	0x00000000
        /*056c*/ 	.short	0x0101
        /*056e*/ 	.byte	0xff
	.zero		1


	//   ....[72]....
        /*0570*/ 	.word	0x00004020
        /*0574*/ 	.word	0x000000ff
        /*0578*/ 	.word	0x00000088
        /*057c*/ 	.short	0x010a
        /*057e*/ 	.byte	0x07
	.zero		1


	//   ....[73]....
        /*0580*/ 	.word	0x00004210
        /*0584*/ 	.word	0x000000ff
        /*0588*/ 	.word	0x00000070
        /*058c*/ 	.short	0x010a
        /*058e*/ 	.byte	0x07
	.zero		1


	//   ....[74]....
        /*0590*/ 	.word	0x000043e0
        /*0594*/ 	.word	0x000000ff
        /*0598*/ 	.word	0x00000060
        /*059c*/ 	.short	0x010b
        /*059e*/ 	.byte	0x07
	.zero		1


	//   ....[75]....
        /*05a0*/ 	.word	0x00004450
        /*05a4*/ 	.word	0x000000ff
        /*05a8*/ 	.word	0x00000000
        /*05ac*/ 	.short	0x0101
        /*05ae*/ 	.byte	0x08
	.zero		1


	//   ....[76]....
        /*05b0*/ 	.word	0x00004480
        /*05b4*/ 	.word	0x000000ff
        /*05b8*/ 	.word	0x00000078
        /*05bc*/ 	.short	0x010a
        /*05be*/ 	.byte	0x07
	.zero		1


	//   ....[77]....
        /*05c0*/ 	.word	0x00004690
        /*05c4*/ 	.word	0x000000ff
        /*05c8*/ 	.word	0x00000068
        /*05cc*/ 	.short	0x010b
        /*05ce*/ 	.byte	0x07
	.zero		1


	//   ....[78]....
        /*05d0*/ 	.word	0x000046b0
        /*05d4*/ 	.word	0x000000ff
        /*05d8*/ 	.word	0x00000000
        /*05dc*/ 	.short	0x0101
        /*05de*/ 	.byte	0x0d
	.zero		1


	//   ....[79]....
        /*05e0*/ 	.word	0x000046e0
        /*05e4*/ 	.word	0x000000ff
        /*05e8*/ 	.word	0x00000070
        /*05ec*/ 	.short	0x010a
        /*05ee*/ 	.byte	0x07
	.zero		1


	//   ....[80]....
        /*05f0*/ 	.word	0x00004720
        /*05f4*/ 	.word	0x00000000
        /*05f8*/ 	.word	0x00000078
        /*05fc*/ 	.short	0x010a
        /*05fe*/ 	.byte	0xff
	.zero		1


	//   ....[81]....
        /*0600*/ 	.word	0x00004a50
        /*0604*/ 	.word	0x00000000
        /*0608*/ 	.word	0x00000090
        /*060c*/ 	.short	0x010a
        /*060e*/ 	.byte	0xff
	.zero		1


	//   ....[82]....
        /*0610*/ 	.word	0x00004b60
        /*0614*/ 	.word	0x00000000
        /*0618*/ 	.word	0x00000000
        /*061c*/ 	.short	0x0101
        /*061e*/ 	.byte	0xff
	.zero		1


	//   ....[83]....
        /*0620*/ 	.word	0x000055c0
        /*0624*/ 	.word	0x00000003
        /*0628*/ 	.word	0x00000060
        /*062c*/ 	.short	0x010a
        /*062e*/ 	.byte	0xff
	.zero		1


	//   ....[84]....
        /*0630*/ 	.word	0x00005600
        /*0634*/ 	.word	0x000000cf
        /*0638*/ 	.word	0x000000b0
        /*063c*/ 	.short	0x010a
        /*063e*/ 	.byte	0xff
	.zero		1


	//   ....[85]....
        /*0640*/ 	.word	0x00005730
        /*0644*/ 	.word	0x00000003
        /*0648*/ 	.word	0x00000060
        /*064c*/ 	.short	0x010a
        /*064e*/ 	.byte	0xff
	.zero		1


	//   ....[86]....
        /*0650*/ 	.word	0x00005890
        /*0654*/ 	.word	0x00000000
        /*0658*/ 	.word	0x00000000
        /*065c*/ 	.short	0x0101
        /*065e*/ 	.byte	0xff
	.zero		1


	//   ....[87]....
        /*0660*/ 	.word	0x000058f0
        /*0664*/ 	.word	0x000000cf
        /*0668*/ 	.word	0x000000b0
        /*066c*/ 	.short	0x010a
        /*066e*/ 	.byte	0xff
	.zero		1


	//   ....[88]....
        /*0670*/ 	.word	0x00006ca0
        /*0674*/ 	.word	0x000000d2
        /*0678*/ 	.word	0x00000060
        /*067c*/ 	.short	0x010a
        /*067e*/ 	.byte	0xff
	.zero		1


	//   ....[89]....
        /*0680*/ 	.word	0x00006d70
        /*0684*/ 	.word	0x000000d2
        /*0688*/ 	.word	0x00000060
        /*068c*/ 	.short	0x010a
        /*068e*/ 	.byte	0xff
	.zero		1


	//   ....[90]....
        /*0690*/ 	.word	0x00006eb0
        /*0694*/ 	.word	0x00000003
        /*0698*/ 	.word	0x00000000
        /*069c*/ 	.short	0x0101
        /*069e*/ 	.byte	0xff
	.zero		1


	//   ....[91]....
        /*06a0*/ 	.word	0x000073c0
        /*06a4*/ 	.word	0x000000ff
        /*06a8*/ 	.word	0x00000000
        /*06ac*/ 	.short	0x0101
        /*06ae*/ 	.byte	0x05
	.zero		1


	//   ....[92]....
        /*06b0*/ 	.word	0x00008340
        /*06b4*/ 	.word	0x00000003
        /*06b8*/ 	.word	0x00000100
        /*06bc*/ 	.short	0x010a
        /*06be*/ 	.byte	0xff
	.zero		1


	//   ....[93]....
        /*06c0*/ 	.word	0x000083a0
        /*06c4*/ 	.word	0x00000002
        /*06c8*/ 	.word	0x00000030
        /*06cc*/ 	.short	0x010a
        /*06ce*/ 	.byte	0xff
	.zero		1


	//   ....[94]....
        /*06d0*/ 	.word	0x00008400
        /*06d4*/ 	.word	0x00000002
        /*06d8*/ 	.word	0x00000030
        /*06dc*/ 	.short	0x010a
        /*06de*/ 	.byte	0xff
	.zero		1


	//   ....[95]....
        /*06e0*/ 	.word	0x00008450
        /*06e4*/ 	.word	0x00000002
        /*06e8*/ 	.word	0x00000090
        /*06ec*/ 	.short	0x010a
        /*06ee*/ 	.byte	0xff
	.zero		1


	//   ....[96]....
        /*06f0*/ 	.word	0x000084b0
        /*06f4*/ 	.word	0x00000000
        /*06f8*/ 	.word	0x00000000
        /*06fc*/ 	.short	0x010a
        /*06fe*/ 	.byte	0xff
	.zero		1


	//   ....[97]....
        /*0700*/ 	.word	0x00008510
        /*0704*/ 	.word	0x00000000
        /*0708*/ 	.word	0x00000000
        /*070c*/ 	.short	0x010a
        /*070e*/ 	.byte	0xff
	.zero		1


	//   ....[98]....
        /*0710*/ 	.word	0x00008570
        /*0714*/ 	.word	0x00000000
        /*0718*/ 	.word	0x00000000
        /*071c*/ 	.short	0x010a
        /*071e*/ 	.byte	0xff
	.zero		1


	//   ....[99]....
        /*0720*/ 	.word	0x000085d0
        /*0724*/ 	.word	0x00000000
        /*0728*/ 	.word	0x00000000
        /*072c*/ 	.short	0x010a
        /*072e*/ 	.byte	0xff
	.zero		1


	//   ....[100]....
        /*0730*/ 	.word	0x00008630
        /*0734*/ 	.word	0x00000000
        /*0738*/ 	.word	0x00000000
        /*073c*/ 	.short	0x010a
        /*073e*/ 	.byte	0xff
	.zero		1


	//   ....[101]....
        /*0740*/ 	.word	0x00008680
        /*0744*/ 	.word	0x00000000
        /*0748*/ 	.word	0x000000f0
        /*074c*/ 	.short	0x010a
        /*074e*/ 	.byte	0xff
	.zero		1


	//   ....[102]....
        /*0750*/ 	.word	0x000086e0
        /*0754*/ 	.word	0x00000000
        /*0758*/ 	.word	0x000000a0
        /*075c*/ 	.short	0x010a
        /*075e*/ 	.byte	0xff
	.zero		1


	//   ....[103]....
        /*0760*/ 	.word	0x00008730
        /*0764*/ 	.word	0x00000000
        /*0768*/ 	.word	0x00000090
        /*076c*/ 	.short	0x010a
        /*076e*/ 	.byte	0xff
	.zero		1


	//   ....[104]....
        /*0770*/ 	.word	0x00008790
        /*0774*/ 	.word	0x00000000
        /*0778*/ 	.word	0x000000a0
        /*077c*/ 	.short	0x010a
        /*077e*/ 	.byte	0xff
	.zero		1


	//   ....[105]....
        /*0780*/ 	.word	0x000087e0
        /*0784*/ 	.word	0x00000000
        /*0788*/ 	.word	0x00000090
        /*078c*/ 	.short	0x010a
        /*078e*/ 	.byte	0xff
	.zero		1


	//   ....[106]....
        /*0790*/ 	.word	0x00008840
        /*0794*/ 	.word	0x00000003
        /*0798*/ 	.word	0x000000d0
        /*079c*/ 	.short	0x010a
        /*079e*/ 	.byte	0xff
	.zero		1


	//   ....[107]....
        /*07a0*/ 	.word	0x000088a0
        /*07a4*/ 	.word	0x00000000
        /*07a8*/ 	.word	0x00000000
        /*07ac*/ 	.short	0x010a
        /*07ae*/ 	.byte	0xff
	.zero		1


	//   ....[108]....
        /*07b0*/ 	.word	0x00008900
        /*07b4*/ 	.word	0x00000000
        /*07b8*/ 	.word	0x00000000
        /*07bc*/ 	.short	0x010a
        /*07be*/ 	.byte	0xff
	.zero		1


	//   ....[109]....
        /*07c0*/ 	.word	0x00008960
        /*07c4*/ 	.word	0x00000000
        /*07c8*/ 	.word	0x00000000
        /*07cc*/ 	.short	0x010a
        /*07ce*/ 	.byte	0xff
	.zero		1


	//   ....[110]....
        /*07d0*/ 	.word	0x000089c0
        /*07d4*/ 	.word	0x00000000
        /*07d8*/ 	.word	0x00000000
        /*07dc*/ 	.short	0x010a
        /*07de*/ 	.byte	0xff
	.zero		1


	//   ....[111]....
        /*07e0*/ 	.word	0x00008a20
        /*07e4*/ 	.word	0x00000000
        /*07e8*/ 	.word	0x00000000
        /*07ec*/ 	.short	0x010a
        /*07ee*/ 	.byte	0xff
	.zero		1


	//   ....[112]....
        /*07f0*/ 	.word	0x00008a70
        /*07f4*/ 	.word	0x00000000
        /*07f8*/ 	.word	0x00000090
        /*07fc*/ 	.short	0x010a
        /*07fe*/ 	.byte	0xff
	.zero		1


	//   ....[113]....
        /*0800*/ 	.word	0x00008ad0
        /*0804*/ 	.word	0x00000000
        /*0808*/ 	.word	0x00000088
        /*080c*/ 	.short	0x010a
        /*080e*/ 	.byte	0xff
	.zero		1


	//   ....[114]....
        /*0810*/ 	.word	0x00008b30
        /*0814*/ 	.word	0x00000003
        /*0818*/ 	.word	0x00000070
        /*081c*/ 	.short	0x010a
        /*081e*/ 	.byte	0xff
	.zero		1


	//   ....[115]....
        /*0820*/ 	.word	0x00008b90
        /*0824*/ 	.word	0x00000003
        /*0828*/ 	.word	0x00000078
        /*082c*/ 	.short	0x010a
        /*082e*/ 	.byte	0xff
	.zero		1


	//   ....[116]....
        /*0830*/ 	.word	0x00008bf0
        /*0834*/ 	.word	0x00000000
        /*0838*/ 	.word	0x00000070
        /*083c*/ 	.short	0x010a
        /*083e*/ 	.byte	0xff
	.zero		1


	//   ....[117]....
        /*0840*/ 	.word	0x00008c40
        /*0844*/ 	.word	0x00000000
        /*0848*/ 	.word	0x00000090
        /*084c*/ 	.short	0x010a
        /*084e*/ 	.byte	0xff
	.zero		1


	//   ....[118]....
        /*0850*/ 	.word	0x00008c90
        /*0854*/ 	.word	0x00000003
        /*0858*/ 	.word	0x00000060
        /*085c*/ 	.short	0x010a
        /*085e*/ 	.byte	0xff
	.zero		1


	//   ....[119]....
        /*0860*/ 	.word	0x00008ce0
        /*0864*/ 	.word	0x000000cf
        /*0868*/ 	.word	0x000000b0
        /*086c*/ 	.short	0x010a
        /*086e*/ 	.byte	0xff
	.zero		1


	//   ....[120]....
        /*0870*/ 	.word	0x00008d30
        /*0874*/ 	.word	0x000000d2
        /*0878*/ 	.word	0x00000060
        /*087c*/ 	.short	0x010a
        /*087e*/ 	.byte	0xff
	.zero		1


	//----- nvinfo : EIATTR_NUM_MBARRIERS
	.align		4
.L_47:
        /*0880*/ 	.byte	0x03, 0x38
        /*0882*/ 	.short	0x0022


	//----- nvinfo : EIATTR_EXIT_INSTR_OFFSETS
	.align		4
        /*0884*/ 	.byte	0x04, 0x1c
        /*0886*/ 	.short	(.L_49 - .L_48)


	//   ....[0]....
.L_48:
        /*0888*/ 	.word	0x00002600


	//   ....[1]....
        /*088c*/ 	.word	0x00002af0


	//   ....[2]....
        /*0890*/ 	.word	0x00002b50


	//   ....[3]....
        /*0894*/ 	.word	0x00003a40


	//   ....[4]....
        /*0898*/ 	.word	0x00004750


	//   ....[5]....
        /*089c*/ 	.word	0x00004790


	//   ....[6]....
        /*08a0*/ 	.word	0x00008330


	//----- nvinfo : EIATTR_MAX_THREADS
	.align		4
.L_49:
        /*08a4*/ 	.byte	0x04, 0x05
        /*08a6*/ 	.short	(.L_51 - .L_50)
.L_50:
        /*08a8*/ 	.word	0x00000100
        /*08ac*/ 	.word	0x00000001
        /*08b0*/ 	.word	0x00000001


	//----- nvinfo : EIATTR_CRS_STACK_SIZE
	.align		4
.L_51:
        /*08b4*/ 	.byte	0x04, 0x1e
        /*08b6*/ 	.short	(.L_53 - .L_52)
.L_52:
        /*08b8*/ 	.word	0x00000000


	//----- nvinfo : EIATTR_CBANK_PARAM_SIZE
	.align		4
.L_53:
        /*08bc*/ 	.byte	0x03, 0x19
        /*08be*/ 	.short	0x0800


	//----- nvinfo : EIATTR_PARAM_CBANK
	.align		4
        /*08c0*/ 	.byte	0x04, 0x0a
        /*08c2*/ 	.short	(.L_55 - .L_54)
	.align		4
.L_54:
        /*08c4*/ 	.word	index@(.nv.constant0._ZN7cutlass13device_kernelINS_4gemm6kernel13GemmUniversalIN4cute5tupleIJiiiiEEENS1_10collective13CollectiveMmaINS1_35MainloopSm100TmaUmmaWarpSpecializedILi6ELi2ELi4ENS5_IJNS4_1CILi1EEESB_SB_EEEEENS5_IJNSA_ILi128EEESE_SE_EEENS_12float_e5m2_tENS5_IJSB_llEEENS_12float_e4m3_tENS5_IJlSB_lEEENS4_8TiledMMAINS4_8MMA_AtomIJNS4_10MMA_TraitsINS4_19SM100_MMA_F8F6F4_SSEJSG_SI_fSE_SE_NS4_17integral_constantINS4_4UMMA5MajorELSQ_1EEENSO_ISQ_LSQ_0EEENSO_INSP_7ScaleInELST_0EEESU_EEEEEENS4_6LayoutISC_NS5_IJNSA_ILi0EEESY_SY_EEEEENS5_IJNS4_10UnderscoreES11_S11_EEEEENS4_13SM90_TMA_LOADENS4_14ComposedLayoutINS4_7SwizzleILi3ELi4ELi3EEENS4_18smem_ptr_flag_bitsILi8EEENSX_INS5_IJSE_NSA_ILi8EEEEEENS5_IJSB_SE_EEEEEEEvNS4_8identityES14_NS15_IS17_S19_NSX_INS5_IJS1A_SE_EEENS5_IJSE_SB_EEEEEEEvS1F_EENS_8epilogue10collective18CollectiveEpilogueINS1L_23Sm100TmaWarpSpecializedILi2ELi2ELi64ELb0ELb0EEEJSF_NS5_IJNSX_ISE_SB_EENSX_INSA_ILi64EEESB_EEEEESG_SJ_SG_SJ_NS1L_6fusion15FusionCallbacksIS1P_NS1U_17LinearCombinationISG_fSG_fLNS_15FloatRoundStyleE2EEESF_S1T_JEEENS4_5SM1004TMEM4LOAD26SM100_TMEM_LOAD_32dp32b64xES14_NS15_INS16_ILi2ELi4ELi3EEES19_NSX_INS5_IJS1A_S1R_EEENS5_IJS1R_SB_EEEEEEENS4_39AutoVectorizingCopyWithAssumedAlignmentILi128EEENS4_14SM90_TMA_STOREES28_S2A_S2A_EEEvvEEEEvNT_6ParamsE)
        /*08c8*/ 	.short	0x0380
        /*08ca*/ 	.short	0x0800


	//----- nvinfo : EIATTR_SW_WAR
	.align		4
.L_55:
        /*08cc*/ 	.byte	0x04, 0x36
        /*08ce*/ 	.short	(.L_57 - .L_56)
.L_56:
        /*08d0*/ 	.word	0x00000008
.L_57:


//--------------------- .nv.callgraph             --------------------------
	.section	.nv.callgraph,"",@"SHT_CUDA_CALLGRAPH"
	.align	4
	.sectionentsize	8
	.align		4
        /*0000*/ 	.word	0x00000000
	.align		4
        /*0004*/ 	.word	0xffffffff
	.align		4
        /*0008*/ 	.word	index@(_ZN7cutlass13device_kernelINS_4gemm6kernel13GemmUniversalIN4cute5tupleIJiiiiEEENS1_10collective13CollectiveMmaINS1_35MainloopSm100TmaUmmaWarpSpecializedILi6ELi2ELi4ENS5_IJNS4_1CILi1EEESB_SB_EEEEENS5_IJNSA_ILi128EEESE_SE_EEENS_12float_e5m2_tENS5_IJSB_llEEENS_12float_e4m3_tENS5_IJlSB_lEEENS4_8TiledMMAINS4_8MMA_AtomIJNS4_10MMA_TraitsINS4_19SM100_MMA_F8F6F4_SSEJSG_SI_fSE_SE_NS4_17integral_constantINS4_4UMMA5MajorELSQ_1EEENSO_ISQ_LSQ_0EEENSO_INSP_7ScaleInELST_0EEESU_EEEEEENS4_6LayoutISC_NS5_IJNSA_ILi0EEESY_SY_EEEEENS5_IJNS4_10UnderscoreES11_S11_EEEEENS4_13SM90_TMA_LOADENS4_14ComposedLayoutINS4_7SwizzleILi3ELi4ELi3EEENS4_18smem_ptr_flag_bitsILi8EEENSX_INS5_IJSE_NSA_ILi8EEEEEENS5_IJSB_SE_EEEEEEEvNS4_8identityES14_NS15_IS17_S19_NSX_INS5_IJS1A_SE_EEENS5_IJSE_SB_EEEEEEEvS1F_EENS_8epilogue10collective18CollectiveEpilogueINS1L_23Sm100TmaWarpSpecializedILi2ELi2ELi64ELb0ELb0EEEJSF_NS5_IJNSX_ISE_SB_EENSX_INSA_ILi64EEESB_EEEEESG_SJ_SG_SJ_NS1L_6fusion15FusionCallbacksIS1P_NS1U_17LinearCombinationISG_fSG_fLNS_15FloatRoundStyleE2EEESF_S1T_JEEENS4_5SM1004TMEM4LOAD26SM100_TMEM_LOAD_32dp32b64xES14_NS15_INS16_ILi2ELi4ELi3EEES19_NSX_INS5_IJS1A_S1R_EEENS5_IJS1R_SB_EEEEEEENS4_39AutoVectorizingCopyWithAssumedAlignmentILi128EEENS4_14SM90_TMA_STOREES28_S2A_S2A_EEEvvEEEEvNT_6ParamsE)
	.align		4
        /*000c*/ 	.word	index@(__assertfail)
	.align		4
        /*0010*/ 	.word	0x00000000
	.align		4
        /*0014*/ 	.word	0xfffffffe
	.align		4
        /*0018*/ 	.word	0x00000000
	.align		4
        /*001c*/ 	.word	0xfffffffd
	.align		4
        /*0020*/ 	.word	0x00000000
	.align		4
        /*0024*/ 	.word	0xfffffffc


//--------------------- .nv.constant4             --------------------------
	.section	.nv.constant4,"a",@progbits
	.align	8
	.align		8
.nv.constant4:
        /*0000*/ 	.dword	__assertfail
	.align		8
        /*0008*/ 	.dword	__unnamed_1
	.align		8
        /*0010*/ 	.dword	__unnamed_2
	.align		8
        /*0018*/ 	.dword	_ZN40_INTERNAL_5fba02a2_4_k_cu_6e814a09_212514cuda3std3__45__cpo5beginE
	.align		8
        /*0020*/ 	.dword	_ZN40_INTERNAL_5fba02a2_4_k_cu_6e814a09_212514cuda3std3__45__cpo3endE
	.align		8
        /*0028*/ 	.dword	_ZN40_INTERNAL_5fba02a2_4_k_cu_6e814a09_212514cuda3std3__45__cpo6cbeginE
	.align		8
        /*0030*/ 	.dword	_ZN40_INTERNAL_5fba02a2_4_k_cu_6e814a09_212514cuda3std3__45__cpo4cendE
	.align		8
        /*0038*/ 	.dword	_ZN40_INTERNAL_5fba02a2_4_k_cu_6e814a09_212514cuda3std3__442_GLOBAL__N__5fba02a2_4_k_cu_6e814a09_212516ignoreE
	.align		8
        /*0040*/ 	.dword	_ZN40_INTERNAL_5fba02a2_4_k_cu_6e814a09_212514cuda3std3__419piecewise_constructE
	.align		8
        /*0048*/ 	.dword	_ZN40_INTERNAL_5fba02a2_4_k_cu_6e814a09_212514cuda3std3__48in_placeE
	.align		8
        /*0050*/ 	.dword	_ZN40_INTERNAL_5fba02a2_4_k_cu_6e814a09_212514cuda3std6ranges3__45__cpo4swapE
	.align		8
        /*0058*/ 	.dword	_ZN40_INTERNAL_5fba02a2_4_k_cu_6e814a09_212514cuda3std6ranges3__45__cpo9iter_moveE
	.align		8
        /*0060*/ 	.dword	_ZN40_INTERNAL_5fba02a2_4_k_cu_6e814a09_212514cute7productE
	.align		8
        /*0068*/ 	.dword	_ZN40_INTERNAL_5fba02a2_4_k_cu_6e814a09_212514cute1_E
	.align		8
        /*0070*/ 	.dword	$str$25
	.align		8
        /*0078*/ 	.dword	$str$26
	.align		8
        /*0080*/ 	.dword	$str$27
	.align		8
        /*0088*/ 	.dword	$str$28


//--------------------- .text._ZN7cutlass13device_kernelINS_4gemm6kernel13GemmUniversalIN4cute5tupleIJiiiiEEENS1_10collective13CollectiveMmaINS1_35MainloopSm100TmaUmmaWarpSpecializedILi6ELi2ELi4ENS5_IJNS4_1CILi1EEESB_SB_EEEEENS5_IJNSA_ILi128EEESE_SE_EEENS_12float_e5m2_tENS5_IJSB_llEEENS_12float_e4m3_tENS5_IJlSB_lEEENS4_8TiledMMAINS4_8MMA_AtomIJNS4_10MMA_TraitsINS4_19SM100_MMA_F8F6F4_SSEJSG_SI_fSE_SE_NS4_17integral_constantINS4_4UMMA5MajorELSQ_1EEENSO_ISQ_LSQ_0EEENSO_INSP_7ScaleInELST_0EEESU_EEEEEENS4_6LayoutISC_NS5_IJNSA_ILi0EEESY_SY_EEEEENS5_IJNS4_10UnderscoreES11_S11_EEEEENS4_13SM90_TMA_LOADENS4_14ComposedLayoutINS4_7SwizzleILi3ELi4ELi3EEENS4_18smem_ptr_flag_bitsILi8EEENSX_INS5_IJSE_NSA_ILi8EEEEEENS5_IJSB_SE_EEEEEEEvNS4_8identityES14_NS15_IS17_S19_NSX_INS5_IJS1A_SE_EEENS5_IJSE_SB_EEEEEEEvS1F_EENS_8epilogue10collective18CollectiveEpilogueINS1L_23Sm100TmaWarpSpecializedILi2ELi2ELi64ELb0ELb0EEEJSF_NS5_IJNSX_ISE_SB_EENSX_INSA_ILi64EEESB_EEEEESG_SJ_SG_SJ_NS1L_6fusion15FusionCallbacksIS1P_NS1U_17LinearCombinationISG_fSG_fLNS_15FloatRoundStyleE2EEESF_S1T_JEEENS4_5SM1004TMEM4LOAD26SM100_TMEM_LOAD_32dp32b64xES14_NS15_INS16_ILi2ELi4ELi3EEES19_NSX_INS5_IJS1A_S1R_EEENS5_IJS1R_SB_EEEEEEENS4_39AutoVectorizingCopyWithAssumedAlignmentILi128EEENS4_14SM90_TMA_STOREES28_S2A_S2A_EEEvvEEEEvNT_6ParamsE --------------------------
	.section	.text._ZN7cutlass13device_kernelINS_4gemm6kernel13GemmUniversalIN4cute5tupleIJiiiiEEENS1_10collective13CollectiveMmaINS1_35MainloopSm100TmaUmmaWarpSpecializedILi6ELi2ELi4ENS5_IJNS4_1CILi1EEESB_SB_EEEEENS5_IJNSA_ILi128EEESE_SE_EEENS_12float_e5m2_tENS5_IJSB_llEEENS_12float_e4m3_tENS5_IJlSB_lEEENS4_8TiledMMAINS4_8MMA_AtomIJNS4_10MMA_TraitsINS4_19SM100_MMA_F8F6F4_SSEJSG_SI_fSE_SE_NS4_17integral_constantINS4_4UMMA5MajorELSQ_1EEENSO_ISQ_LSQ_0EEENSO_INSP_7ScaleInELST_0EEESU_EEEEEENS4_6LayoutISC_NS5_IJNSA_ILi0EEESY_SY_EEEEENS5_IJNS4_10UnderscoreES11_S11_EEEEENS4_13SM90_TMA_LOADENS4_14ComposedLayoutINS4_7SwizzleILi3ELi4ELi3EEENS4_18smem_ptr_flag_bitsILi8EEENSX_INS5_IJSE_NSA_ILi8EEEEEENS5_IJSB_SE_EEEEEEEvNS4_8identityES14_NS15_IS17_S19_NSX_INS5_IJS1A_SE_EEENS5_IJSE_SB_EEEEEEEvS1F_EENS_8epilogue10collective18CollectiveEpilogueINS1L_23Sm100TmaWarpSpecializedILi2ELi2ELi64ELb0ELb0EEEJSF_NS5_IJNSX_ISE_SB_EENSX_INSA_ILi64EEESB_EEEEESG_SJ_SG_SJ_NS1L_6fusion15FusionCallbacksIS1P_NS1U_17LinearCombinationISG_fSG_fLNS_15FloatRoundStyleE2EEESF_S1T_JEEENS4_5SM1004TMEM4LOAD26SM100_TMEM_LOAD_32dp32b64xES14_NS15_INS16_ILi2ELi4ELi3EEES19_NSX_INS5_IJS1A_S1R_EEENS5_IJS1R_SB_EEEEEEENS4_39AutoVectorizingCopyWithAssumedAlignmentILi128EEENS4_14SM90_TMA_STOREES28_S2A_S2A_EEEvvEEEEvNT_6ParamsE,"ax",@progbits
	.align	128
.text._ZN7cutlass13device_kernelINS_4gemm6kernel13GemmUniversalIN4cute5tupleIJiiiiEEENS1_10collective13CollectiveMmaINS1_35MainloopSm100TmaUmmaWarpSpecializedILi6ELi2ELi4ENS5_IJNS4_1CILi1EEESB_SB_EEEEENS5_IJNSA_ILi128EEESE_SE_EEENS_12float_e5m2_tENS5_IJSB_llEEENS_12float_e4m3_tENS5_IJlSB_lEEENS4_8TiledMMAINS4_8MMA_AtomIJNS4_10MMA_TraitsINS4_19SM100_MMA_F8F6F4_SSEJSG_SI_fSE_SE_NS4_17integral_constantINS4_4UMMA5MajorELSQ_1EEENSO_ISQ_LSQ_0EEENSO_INSP_7ScaleInELST_0EEESU_EEEEEENS4_6LayoutISC_NS5_IJNSA_ILi0EEESY_SY_EEEEENS5_IJNS4_10UnderscoreES11_S11_EEEEENS4_13SM90_TMA_LOADENS4_14ComposedLayoutINS4_7SwizzleILi3ELi4ELi3EEENS4_18smem_ptr_flag_bitsILi8EEENSX_INS5_IJSE_NSA_ILi8EEEEEENS5_IJSB_SE_EEEEEEEvNS4_8identityES14_NS15_IS17_S19_NSX_INS5_IJS1A_SE_EEENS5_IJSE_SB_EEEEEEEvS1F_EENS_8epilogue10collective18CollectiveEpilogueINS1L_23Sm100TmaWarpSpecializedILi2ELi2ELi64ELb0ELb0EEEJSF_NS5_IJNSX_ISE_SB_EENSX_INSA_ILi64EEESB_EEEEESG_SJ_SG_SJ_NS1L_6fusion15FusionCallbacksIS1P_NS1U_17LinearCombinationISG_fSG_fLNS_15FloatRoundStyleE2EEESF_S1T_JEEENS4_5SM1004TMEM4LOAD26SM100_TMEM_LOAD_32dp32b64xES14_NS15_INS16_ILi2ELi4ELi3EEES19_NSX_INS5_IJS1A_S1R_EEENS5_IJS1R_SB_EEEEEEENS4_39AutoVectorizingCopyWithAssumedAlignmentILi128EEENS4_14SM90_TMA_STOREES28_S2A_S2A_EEEvvEEEEvNT_6ParamsE:
        .type           _ZN7cutlass13device_kernelINS_4gemm6kernel13GemmUniversalIN4cute5tupleIJiiiiEEENS1_10collective13CollectiveMmaINS1_35MainloopSm100TmaUmmaWarpSpecializedILi6ELi2ELi4ENS5_IJNS4_1CILi1EEESB_SB_EEEEENS5_IJNSA_ILi128EEESE_SE_EEENS_12float_e5m2_tENS5_IJSB_llEEENS_12float_e4m3_tENS5_IJlSB_lEEENS4_8TiledMMAINS4_8MMA_AtomIJNS4_10MMA_TraitsINS4_19SM100_MMA_F8F6F4_SSEJSG_SI_fSE_SE_NS4_17integral_constantINS4_4UMMA5MajorELSQ_1EEENSO_ISQ_LSQ_0EEENSO_INSP_7ScaleInELST_0EEESU_EEEEEENS4_6LayoutISC_NS5_IJNSA_ILi0EEESY_SY_EEEEENS5_IJNS4_10UnderscoreES11_S11_EEEEENS4_13SM90_TMA_LOADENS4_14ComposedLayoutINS4_7SwizzleILi3ELi4ELi3EEENS4_18smem_ptr_flag_bitsILi8EEENSX_INS5_IJSE_NSA_ILi8EEEEEENS5_IJSB_SE_EEEEEEEvNS4_8identityES14_NS15_IS17_S19_NSX_INS5_IJS1A_SE_EEENS5_IJSE_SB_EEEEEEEvS1F_EENS_8epilogue10collective18CollectiveEpilogueINS1L_23Sm100TmaWarpSpecializedILi2ELi2ELi64ELb0ELb0EEEJSF_NS5_IJNSX_ISE_SB_EENSX_INSA_ILi64EEESB_EEEEESG_SJ_SG_SJ_NS1L_6fusion15FusionCallbacksIS1P_NS1U_17LinearCombinationISG_fSG_fLNS_15FloatRoundStyleE2EEESF_S1T_JEEENS4_5SM1004TMEM4LOAD26SM100_TMEM_LOAD_32dp32b64xES14_NS15_INS16_ILi2ELi4ELi3EEES19_NSX_INS5_IJS1A_S1R_EEENS5_IJS1R_SB_EEEEEEENS4_39AutoVectorizingCopyWithAssumedAlignmentILi128EEENS4_14SM90_TMA_STOREES28_S2A_S2A_EEEvvEEEEvNT_6ParamsE,@function
        .size           _ZN7cutlass13device_kernelINS_4gemm6kernel13GemmUniversalIN4cute5tupleIJiiiiEEENS1_10collective13CollectiveMmaINS1_35MainloopSm100TmaUmmaWarpSpecializedILi6ELi2ELi4ENS5_IJNS4_1CILi1EEESB_SB_EEEEENS5_IJNSA_ILi128EEESE_SE_EEENS_12float_e5m2_tENS5_IJSB_llEEENS_12float_e4m3_tENS5_IJlSB_lEEENS4_8TiledMMAINS4_8MMA_AtomIJNS4_10MMA_TraitsINS4_19SM100_MMA_F8F6F4_SSEJSG_SI_fSE_SE_NS4_17integral_constantINS4_4UMMA5MajorELSQ_1EEENSO_ISQ_LSQ_0EEENSO_INSP_7ScaleInELST_0EEESU_EEEEEENS4_6LayoutISC_NS5_IJNSA_ILi0EEESY_SY_EEEEENS5_IJNS4_10UnderscoreES11_S11_EEEEENS4_13SM90_TMA_LOADENS4_14ComposedLayoutINS4_7SwizzleILi3ELi4ELi3EEENS4_18smem_ptr_flag_bitsILi8EEENSX_INS5_IJSE_NSA_ILi8EEEEEENS5_IJSB_SE_EEEEEEEvNS4_8identityES14_NS15_IS17_S19_NSX_INS5_IJS1A_SE_EEENS5_IJSE_SB_EEEEEEEvS1F_EENS_8epilogue10collective18CollectiveEpilogueINS1L_23Sm100TmaWarpSpecializedILi2ELi2ELi64ELb0ELb0EEEJSF_NS5_IJNSX_ISE_SB_EENSX_INSA_ILi64EEESB_EEEEESG_SJ_SG_SJ_NS1L_6fusion15FusionCallbacksIS1P_NS1U_17LinearCombinationISG_fSG_fLNS_15FloatRoundStyleE2EEESF_S1T_JEEENS4_5SM1004TMEM4LOAD26SM100_TMEM_LOAD_32dp32b64xES14_NS15_INS16_ILi2ELi4ELi3EEES19_NSX_INS5_IJS1A_S1R_EEENS5_IJS1R_SB_EEEEEEENS4_39AutoVectorizingCopyWithAssumedAlignmentILi128EEENS4_14SM90_TMA_STOREES28_S2A_S2A_EEEvvEEEEvNT_6ParamsE,(.L_x_149 - _ZN7cutlass13device_kernelINS_4gemm6kernel13GemmUniversalIN4cute5tupleIJiiiiEEENS1_10collective13CollectiveMmaINS1_35MainloopSm100TmaUmmaWarpSpecializedILi6ELi2ELi4ENS5_IJNS4_1CILi1EEESB_SB_EEEEENS5_IJNSA_ILi128EEESE_SE_EEENS_12float_e5m2_tENS5_IJSB_llEEENS_12float_e4m3_tENS5_IJlSB_lEEENS4_8TiledMMAINS4_8MMA_AtomIJNS4_10MMA_TraitsINS4_19SM100_MMA_F8F6F4_SSEJSG_SI_fSE_SE_NS4_17integral_constantINS4_4UMMA5MajorELSQ_1EEENSO_ISQ_LSQ_0EEENSO_INSP_7ScaleInELST_0EEESU_EEEEEENS4_6LayoutISC_NS5_IJNSA_ILi0EEESY_SY_EEEEENS5_IJNS4_10UnderscoreES11_S11_EEEEENS4_13SM90_TMA_LOADENS4_14ComposedLayoutINS4_7SwizzleILi3ELi4ELi3EEENS4_18smem_ptr_flag_bitsILi8EEENSX_INS5_IJSE_NSA_ILi8EEEEEENS5_IJSB_SE_EEEEEEEvNS4_8identityES14_NS15_IS17_S19_NSX_INS5_IJS1A_SE_EEENS5_IJSE_SB_EEEEEEEvS1F_EENS_8epilogue10collective18CollectiveEpilogueINS1L_23Sm100TmaWarpSpecializedILi2ELi2ELi64ELb0ELb0EEEJSF_NS5_IJNSX_ISE_SB_EENSX_INSA_ILi64EEESB_EEEEESG_SJ_SG_SJ_NS1L_6fusion15FusionCallbacksIS1P_NS1U_17LinearCombinationISG_fSG_fLNS_15FloatRoundStyleE2EEESF_S1T_JEEENS4_5SM1004TMEM4LOAD26SM100_TMEM_LOAD_32dp32b64xES14_NS15_INS16_ILi2ELi4ELi3EEES19_NSX_INS5_IJS1A_S1R_EEENS5_IJS1R_SB_EEEEEEENS4_39AutoVectorizingCopyWithAssumedAlignmentILi128EEENS4_14SM90_TMA_STOREES28_S2A_S2A_EEEvvEEEEvNT_6ParamsE)
        .other          _ZN7cutlass13device_kernelINS_4gemm6kernel13GemmUniversalIN4cute5tupleIJiiiiEEENS1_10collective13CollectiveMmaINS1_35MainloopSm100TmaUmmaWarpSpecializedILi6ELi2ELi4ENS5_IJNS4_1CILi1EEESB_SB_EEEEENS5_IJNSA_ILi128EEESE_SE_EEENS_12float_e5m2_tENS5_IJSB_llEEENS_12float_e4m3_tENS5_IJlSB_lEEENS4_8TiledMMAINS4_8MMA_AtomIJNS4_10MMA_TraitsINS4_19SM100_MMA_F8F6F4_SSEJSG_SI_fSE_SE_NS4_17integral_constantINS4_4UMMA5MajorELSQ_1EEENSO_ISQ_LSQ_0EEENSO_INSP_7ScaleInELST_0EEESU_EEEEEENS4_6LayoutISC_NS5_IJNSA_ILi0EEESY_SY_EEEEENS5_IJNS4_10UnderscoreES11_S11_EEEEENS4_13SM90_TMA_LOADENS4_14ComposedLayoutINS4_7SwizzleILi3ELi4ELi3EEENS4_18smem_ptr_flag_bitsILi8EEENSX_INS5_IJSE_NSA_ILi8EEEEEENS5_IJSB_SE_EEEEEEEvNS4_8identityES14_NS15_IS17_S19_NSX_INS5_IJS1A_SE_EEENS5_IJSE_SB_EEEEEEEvS1F_EENS_8epilogue10collective18CollectiveEpilogueINS1L_23Sm100TmaWarpSpecializedILi2ELi2ELi64ELb0ELb0EEEJSF_NS5_IJNSX_ISE_SB_EENSX_INSA_ILi64EEESB_EEEEESG_SJ_SG_SJ_NS1L_6fusion15FusionCallbacksIS1P_NS1U_17LinearCombinationISG_fSG_fLNS_15FloatRoundStyleE2EEESF_S1T_JEEENS4_5SM1004TMEM4LOAD26SM100_TMEM_LOAD_32dp32b64xES14_NS15_INS16_ILi2ELi4ELi3EEES19_NSX_INS5_IJS1A_S1R_EEENS5_IJS1R_SB_EEEEEEENS4_39AutoVectorizingCopyWithAssumedAlignmentILi128EEENS4_14SM90_TMA_STOREES28_S2A_S2A_EEEvvEEEEvNT_6ParamsE,@"STO_CUDA_ENTRY STV_DEFAULT"
_ZN7cutlass13device_kernelINS_4gemm6kernel13GemmUniversalIN4cute5tupleIJiiiiEEENS1_10collective13CollectiveMmaINS1_35MainloopSm100TmaUmmaWarpSpecializedILi6ELi2ELi4ENS5_IJNS4_1CILi1EEESB_SB_EEEEENS5_IJNSA_ILi128EEESE_SE_EEENS_12float_e5m2_tENS5_IJSB_llEEENS_12float_e4m3_tENS5_IJlSB_lEEENS4_8TiledMMAINS4_8MMA_AtomIJNS4_10MMA_TraitsINS4_19SM100_MMA_F8F6F4_SSEJSG_SI_fSE_SE_NS4_17integral_constantINS4_4UMMA5MajorELSQ_1EEENSO_ISQ_LSQ_0EEENSO_INSP_7ScaleInELST_0EEESU_EEEEEENS4_6LayoutISC_NS5_IJNSA_ILi0EEESY_SY_EEEEENS5_IJNS4_10UnderscoreES11_S11_EEEEENS4_13SM90_TMA_LOADENS4_14ComposedLayoutINS4_7SwizzleILi3ELi4ELi3EEENS4_18smem_ptr_flag_bitsILi8EEENSX_INS5_IJSE_NSA_ILi8EEEEEENS5_IJSB_SE_EEEEEEEvNS4_8identityES14_NS15_IS17_S19_NSX_INS5_IJS1A_SE_EEENS5_IJSE_SB_EEEEEEEvS1F_EENS_8epilogue10collective18CollectiveEpilogueINS1L_23Sm100TmaWarpSpecializedILi2ELi2ELi64ELb0ELb0EEEJSF_NS5_IJNSX_ISE_SB_EENSX_INSA_ILi64EEESB_EEEEESG_SJ_SG_SJ_NS1L_6fusion15FusionCallbacksIS1P_NS1U_17LinearCombinationISG_fSG_fLNS_15FloatRoundStyleE2EEESF_S1T_JEEENS4_5SM1004TMEM4LOAD26SM100_TMEM_LOAD_32dp32b64xES14_NS15_INS16_ILi2ELi4ELi3EEES19_NSX_INS5_IJS1A_S1R_EEENS5_IJS1R_SB_EEEEEEENS4_39AutoVectorizingCopyWithAssumedAlignmentILi128EEENS4_14SM90_TMA_STOREES28_S2A_S2A_EEEvvEEEEvNT_6ParamsE:
[----:B------:R-:W1:Y:S01]  /*0000*/  LDC R1, c[0x0][0x37c] ;  /* 0x0000df00ff017b82 */ /* 0x000e620000000800 */
[----:B------:R-:W2:Y:S01]  /*0010*/  S2R R189, SR_TID.X ;  /* 0x0000000000bd7919 */ /* 0x000ea20000002100 */
[----:B------:R-:W3:Y:S01]  /*0020*/  LDCU.64 UR4, c[0x0][0x890] ;  /* 0x00011200ff0477ac */ /* 0x000ee20008000a00 */
[----:B------:R-:W-:Y:S02]  /*0030*/  PRMT R171, RZ, 0x7610, R171 ;  /* 0x00007610ffab7816 */ /* 0x000fe400000000ab */
[----:B------:R-:W-:Y:S01]  /*0040*/  ELECT P5, URZ, PT ;  /* 0x0000000000ff782f */ /* 0x000fe200038a0000 */
[----:B------:R-:W4:Y:S01]  /*0050*/  LDCU.64 UR46, c[0x0][0x358] ;  /* 0x00006b00ff2e77ac */ /* 0x000f220008000a00 */
[----:B---3--:R-:W-:-:S04]  /*0060*/  UISETP.NE.U32.AND UP0, UPT, UR4, URZ, UPT ;  /* 0x000000ff0400728c */ /* 0x008fc8000bf05070 */
[----:B------:R-:W-:Y:S01]  /*0070*/  UISETP.NE.AND.EX UP0, UPT, UR5, URZ, UPT, UP0 ;  /* 0x000000ff0500728c */ /* 0x000fe2000bf05300 */
[----:B--2---:R-:W-:-:S05]  /*0080*/  SHF.R.U32.HI R173, RZ, 0x5, R189 ;  /* 0x00000005ffad7819 */ /* 0x004fca00000116bd */
[----:B------:R-:W2:Y:S02]  /*0090*/  SHFL.IDX PT, R0, R173, RZ, 0x1f ;  /* 0x00001fffad007589 */ /* 0x000ea400000e0000 */
[----:B--2---:R-:W-:Y:S01]  /*00a0*/  R2UR UR8, R0 ;  /* 0x00000000000872ca */ /* 0x004fe200000e0000 */
[----:B-1--4-:R-:W-:-:S14]  /*00b0*/  BRA.U UP0, `(.L_x_0) ;  /* 0x00000001002c7547 */ /* 0x012fdc000b800000 */
[----:B------:R-:W1:Y:S02]  /*00c0*/  LDCU.64 UR6, c[0x0][0x888] ;  /* 0x00011100ff0677ac */ /* 0x000e640008000a00 */
[----:B-1----:R-:W-:-:S04]  /*00d0*/  UISETP.NE.U32.AND UP0, UPT, UR6, URZ, UPT ;  /* 0x000000ff0600728c */ /* 0x002fc8000bf05070 */
[----:B------:R-:W-:-:S09]  /*00e0*/  UISETP.NE.AND.EX UP0, UPT, UR7, URZ, UPT, UP0 ;  /* 0x000000ff0700728c */ /* 0x000fd2000bf05300 */
[----:B------:R-:W-:Y:S05]  /*00f0*/  BRA.U !UP0, `(.L_x_1) ;  /* 0x0000000108107547 */ /* 0x000fea000b800000 */
[----:B------:R-:W1:Y:S02]  /*0100*/  LDC.64 R2, c[0x0][0x888] ;  /* 0x00022200ff027b82 */ /* 0x000e640000000a00 */
[----:B-1----:R1:W5:Y:S01]  /*0110*/  LDG.E R81, desc[UR46][R2.64] ;  /* 0x0000002e02517981 */ /* 0x002362000c1e1900 */
[----:B------:R-:W-:Y:S01]  /*0120*/  HFMA2 R171, -RZ, RZ, 0, 5.9604644775390625e-08 ;  /* 0x00000001ffab7431 */ /* 0x000fe200000001ff */
[----:B------:R-:W-:Y:S05]  /*0130*/  BRA `(.L_x_0) ;  /* 0x00000000000c7947 */ /* 0x000fea0003800000 */
.L_x_1:
[----:B------:R-:W1:Y:S01]  /*0140*/  LDCU UR6, c[0x0][0x880] ;  /* 0x00011000ff0677ac */ /* 0x000e620008000800 */
[----:B------:R-:W-:Y:S01]  /*0150*/  HFMA2 R171, -RZ, RZ, 0, 5.9604644775390625e-08 ;  /* 0x00000001ffab7431 */ /* 0x000fe200000001ff */
[----:B-1----:R-:W-:-:S07]  /*0160*/  MOV R81, UR6 ;  /* 0x0000000600517c02 */ /* 0x002fce0008000f00 */
.L_x_0:
[----:B------:R-:W2:Y:S02]  /*0170*/  LDCU.64 UR6, c[0x0][0x8b0] ;  /* 0x00011600ff0677ac */ /* 0x000ea40008000a00 */
[----:B--2---:R-:W-:-:S04]  /*0180*/  UISETP.NE.U32.AND UP0, UPT, UR6, URZ, UPT ;  /* 0x000000ff0600728c */ /* 0x004fc8000bf05070 */
[----:B------:R-:W-:-:S09]  /*0190*/  UISETP.NE.AND.EX UP0, UPT, UR7, URZ, UPT, UP0 ;  /* 0x000000ff0700728c */ /* 0x000fd2000bf05300 */
[----:B------:R-:W-:Y:S05]  /*01a0*/  BRA.U UP0, `(.L_x_2) ;  /* 0x0000000100247547 */ /* 0x000fea000b800000 */
[----:B------:R-:W2:Y:S02]  /*01b0*/  LDCU.64 UR6, c[0x0][0x8a8] ;  /* 0x00011500ff0677ac */ /* 0x000ea40008000a00 */
[----:B--2---:R-:W-:-:S04]  /*01c0*/  UISETP.NE.U32.AND UP0, UPT, UR6, URZ, UPT ;  /* 0x000000ff0600728c */ /* 0x004fc8000bf05070 */
[----:B------:R-:W-:-:S09]  /*01d0*/  UISETP.NE.AND.EX UP0, UPT, UR7, URZ, UPT, UP0 ;  /* 0x000000ff0700728c */ /* 0x000fd2000bf05300 */
[----:B------:R-:W-:Y:S05]  /*01e0*/  BRA.U !UP0, `(.L_x_3) ;  /* 0x00000001080c7547 */ /* 0x000fea000b800000 */
[----:B------:R-:W2:Y:S02]  /*01f0*/  LDC.64 R78, c[0x0][0x8a8] ;  /* 0x00022a00ff4e7b82 */ /* 0x000ea40000000a00 */
[----:B--2---:R2:W5:Y:S01]  /*0200*/  LDG.E R78, desc[UR46][R78.64] ;  /* 0x0000002e4e4e7981 */ /* 0x004562000c1e1900 */
[----:B------:R-:W-:Y:S05]  /*0210*/  BRA `(.L_x_2) ;  /* 0x0000000000087947 */ /* 0x000fea0003800000 */
.L_x_3:
[----:B------:R-:W2:Y:S02]  /*0220*/  LDCU UR6, c[0x0][0x8a0] ;  /* 0x00011400ff0677ac */ /* 0x000ea40008000800 */
[----:B--2---:R-:W-:Y:S02]  /*0230*/  MOV R78, UR6 ;  /* 0x00000006004e7c02 */ /* 0x004fe40008000f00 */
.L_x_2:
[----:B------:R-:W-:Y:S01]  /*0240*/  IMAD.U32 R0, RZ, RZ, UR8 ;  /* 0x00000008ff007e24 */ /* 0x000fe2000f8e00ff */
[----:B------:R-:W-:Y:S04]  /*0250*/  BSSY.RECONVERGENT B0, `(.L_x_4) ;  /* 0x000000c000007945 */ /* 0x000fe80003800200 */
[C---:B------:R-:W-:Y:S02]  /*0260*/  ISETP.NE.OR P1, PT, R0.reuse, 0x1, !P5 ;  /* 0x000000010000780c */ /* 0x040fe40006f25670 */
[----:B------:R-:W-:-:S11]  /*0270*/  ISETP.NE.OR P0, PT, R0, 0x3, !P5 ;  /* 0x000000030000780c */ /* 0x000fd60006f05670 */
[----:B------:R-:W-:Y:S05]  /*0280*/  @P1 BRA `(.L_x_5) ;  /* 0x0000000000201947 */ /* 0x000fea0003800000 */
[----:B------:R-:W3:Y:S02]  /*0290*/  LDCU.64 UR6, c[0x0][0x348] ;  /* 0x00006900ff0677ac */ /* 0x000ee40008000a00 */
[----:B---3--:R-:W-:Y:S02]  /*02a0*/  UIADD3 UR10, UP1, UPT, UR6, 0x80, URZ ;  /* 0x00000080060a7890 */ /* 0x008fe4000ff3e0ff */
[----:B------:R-:W-:Y:S02]  /*02b0*/  UIADD3 UR6, UP0, UPT, UR6, 0x180, URZ ;  /* 0x0000018006067890 */ /* 0x000fe4000ff1e0ff */
[----:B------:R-:W-:Y:S02]  /*02c0*/  UIADD3.X UR11, UPT, UPT, URZ, UR7, URZ, UP1, !UPT ;  /* 0x00000007ff0b7290 */ /* 0x000fe40008ffe4ff */
[----:B------:R-:W-:-:S07]  /*02d0*/  UIADD3.X UR7, UPT, UPT, URZ, UR7, URZ, UP0, !UPT ;  /* 0x00000007ff077290 */ /* 0x000fce00087fe4ff */
[----:B------:R3:W-:Y:S02]  /*02e0*/  UTMACCTL.PF [UR10] ;  /* 0x000000000a0079b9 */ /* 0x0007e40008040000 */
[----:B------:R3:W-:Y:S02]  /*02f0*/  UTMACCTL.PF [UR6] ;  /* 0x00000000060079b9 */ /* 0x0007e40008040000 */
[----:B---3--:R-:W-:Y:S01]  /*0300*/  NOP ;  /* 0x0000000000007918 */ /* 0x008fe20000000000 */
.L_x_5:
[----:B------:R-:W-:Y:S05]  /*0310*/  BSYNC.RECONVERGENT B0 ;  /* 0x0000000000007941 */ /* 0x000fea0003800200 */
.L_x_4:
[----:B------:R-:W-:Y:S04]  /*0320*/  BSSY.RECONVERGENT B0, `(.L_x_6) ;  /* 0x000000a000007945 */ /* 0x000fe80003800200 */
        /* <DEDUP_REMOVED lines=9> */
.L_x_7:
[----:B------:R-:W-:Y:S05]  /*03c0*/  BSYNC.RECONVERGENT B0 ;  /* 0x0000000000007941 */ /* 0x000fea0003800200 */
.L_x_6:
[----:B------:R-:W3:Y:S01]  /*03d0*/  LDCU.64 UR6, c[0x0][0x888] ;  /* 0x00011100ff0677ac */ /* 0x000ee20008000a00 */
[----:B------:R-:W-:Y:S02]  /*03e0*/  UISETP.EQ.U32.AND UP1, UPT, UR4, URZ, UPT ;  /* 0x000000ff0400728c */ /* 0x000fe4000bf22070 */
[----:B------:R-:W-:Y:S02]  /*03f0*/  UPLOP3.LUT UP2, UPT, UPT, UPT, UPT, 0x80, 0x8 ;  /* 0x000000000008789c */ /* 0x000fe40003f4f070 */
[----:B---3--:R-:W-:-:S04]  /*0400*/  UISETP.NE.U32.AND UP0, UPT, UR6, URZ, UPT ;  /* 0x000000ff0600728c */ /* 0x008fc8000bf05070 */
[----:B------:R-:W-:-:S04]  /*0410*/  UISETP.NE.AND.EX UP0, UPT, UR7, URZ, UPT, UP0 ;  /* 0x000000ff0700728c */ /* 0x000fc8000bf05300 */
[----:B------:R-:W-:-:S04]  /*0420*/  UISETP.EQ.OR.EX UP3, UPT, UR5, URZ, !UP0, UP1 ;  /* 0x000000ff0500728c */ /* 0x000fc8000c762710 */
[----:B------:R-:W-:-:S05]  /*0430*/  UP2UR UR50, UPR, URZ, 0x8 ;  /* 0x00000008ff327883 */ /* 0x000fca0008000000 */
[----:B------:R-:W-:Y:S07]  /*0440*/  BRA.U !UP3, `(.L_x_8) ;  /* 0x000000010b207547 */ /* 0x000fee000b800000 */
[----:B------:R-:W-:Y:S01]  /*0450*/  UISETP.NE.U32.AND UP2, UPT, UR4, URZ, UPT ;  /* 0x000000ff0400728c */ /* 0x000fe2000bf45070 */
[----:B-----5:R-:W-:Y:S01]  /*0460*/  FSETP.NEU.AND P0, PT, R81, RZ, PT ;  /* 0x000000ff5100720b */ /* 0x020fe20003f0d000 */
[----:B------:R-:W-:Y:S02]  /*0470*/  USEL UR4, URZ, 0xffffffff, UP0 ;  /* 0xffffffffff047887 */ /* 0x000fe40008000000 */
[----:B------:R-:W-:-:S10]  /*0480*/  UISETP.NE.AND.EX UP2, UPT, UR5, URZ, UPT, UP2 ;  /* 0x000000ff0500728c */ /* 0x000fd4000bf45320 */
[----:B------:R-:W-:Y:S01]  /*0490*/  VOTEU.ANY UP1, P0 ;  /* 0x0000000000ff7886 */ /* 0x000fe20000020100 */
[----:B------:R-:W-:-:S04]  /*04a0*/  @!UP2 USEL UR4, URZ, 0xffffffff, UP1 ;  /* 0xffffffffff04a887 */ /* 0x000fc80008800000 */
[----:B------:R-:W-:-:S04]  /*04b0*/  ULOP3.LUT UR4, UR4, 0x1, URZ, 0xc0, !UPT ;  /* 0x0000000104047892 */ /* 0x000fc8000f8ec0ff */
[----:B------:R-:W-:-:S11]  /*04c0*/  UISETP.NE.U32.AND UP2, UPT, UR4, 0x1, UPT ;  /* 0x000000010400788c */ /* 0x000fd6000bf45070 */
.L_x_8:
[----:B-1----:R-:W1:Y:S01]  /*04d0*/  SHFL.IDX PT, R2, R173, RZ, 0x1f ;  /* 0x00001fffad027589 */ /* 0x002e6200000e0000 */
[----:B------:R-:W-:-:S04]  /*04e0*/  UISETP.NE.AND UP1, UPT, UR8, 0x2, UPT ;  /* 0x000000020800788c */ /* 0x000fc8000bf25270 */
[----:B------:R-:W-:Y:S01]  /*04f0*/  USEL UR6, URZ, 0x1, UP1 ;  /* 0x00000001ff067887 */ /* 0x000fe20008800000 */
[----:B-1----:R-:W-:-:S13]  /*0500*/  ISETP.NE.AND P0, PT, R2, RZ, PT ;  /* 0x000000ff0200720c */ /* 0x002fda0003f05270 */
[----:B------:R-:W-:Y:S05]  /*0510*/  @P0 BRA `(.L_x_9) ;  /* 0x0000000000580947 */ /* 0x000fea0003800000 */
[----:B------:R-:W1:Y:S01]  /*0520*/  S2UR UR5, SR_CgaCtaId ;  /* 0x00000000000579c3 */ /* 0x000e620000008800 */
[----:B------:R-:W-:Y:S01]  /*0530*/  UMOV UR7, 0x400 ;  /* 0x0000040000077882 */ /* 0x000fe20000000000 */
[----:B------:R-:W-:Y:S01]  /*0540*/  UMOV UR4, 0x1 ;  /* 0x0000000100047882 */ /* 0x000fe20000000000 */
[----:B------:R-:W-:Y:S01]  /*0550*/  ELECT P0, URZ, PT ;  /* 0x0000000000ff782f */ /* 0x000fe20003800000 */
[----:B------:R-:W-:-:S04]  /*0560*/  UIADD3 UR10, UPT, UPT, -UR4, 0x100000, URZ ;  /* 0x00100000040a7890 */ /* 0x000fc8000fffe1ff */
[----:B------:R-:W-:Y:S02]  /*0570*/  USHF.L.U32 UR11, UR10, 0xb, URZ ;  /* 0x0000000b0a0b7899 */ /* 0x000fe400080006ff */
[----:B------:R-:W-:Y:S02]  /*0580*/  USHF.L.U32 UR10, UR10, 0x1, URZ ;  /* 0x000000010a0a7899 */ /* 0x000fe400080006ff */
[----:B-1----:R-:W-:Y:S01]  /*0590*/  ULEA UR5, UR5, UR7, 0x18 ;  /* 0x0000000705057291 */ /* 0x002fe2000f8ec0ff */
[----:B------:R-:W1:Y:S11]  /*05a0*/  FENCE.VIEW.ASYNC.S ;  /* 0x00000000000073c6 */ /* 0x000e760000000000 */
[----:B-1----:R1:W3:Y:S01]  /*05b0*/  SYNCS.EXCH.64 URZ, [UR5], UR10 ;  /* 0x0000000a05ff75b2 */ /* 0x0022e20008000100 */
[----:B------:R1:W4:Y:S01]  /*05c0*/  SYNCS.EXCH.64 URZ, [UR5+0x30], UR10 ;  /* 0x0000300a05ff75b2 */ /* 0x0003220008000100 */
[----:B------:R1:W1:Y:S01]  /*05d0*/  SYNCS.EXCH.64 URZ, [UR5+0x8], UR10 ;  /* 0x0000080a05ff75b2 */ /* 0x0002620008000100 */
        /* <DEDUP_REMOVED lines=9> */
[----:B------:R-:W-:Y:S01]  /*0670*/  NOP ;  /* 0x0000000000007918 */ /* 0x000fe20000000000 */
.L_x_9:
[----:B------:R-:W2:Y:S01]  /*0680*/  SHFL.IDX PT, R2, R173, RZ, 0x1f ;  /* 0x00001fffad027589 */ /* 0x000ea200000e0000 */
[----:B------:R-:W-:Y:S01]  /*0690*/  NOP ;  /* 0x0000000000007918 */ /* 0x000fe20000000000 */
[----:B--2---:R-:W-:-:S13]  /*06a0*/  ISETP.NE.AND P0, PT, R2, 0x1, PT ;  /* 0x000000010200780c */ /* 0x004fda0003f05270 */
[----:B------:R-:W-:Y:S05]  /*06b0*/  @P0 BRA `(.L_x_10) ;  /* 0x0000000000480947 */ /* 0x000fea0003800000 */
[----:B------:R-:W2:Y:S01]  /*06c0*/  S2UR UR7, SR_CgaCtaId ;  /* 0x00000000000779c3 */ /* 0x000ea20000008800 */
[----:B------:R-:W-:Y:S01]  /*06d0*/  UMOV UR9, 0x400 ;  /* 0x0000040000097882 */ /* 0x000fe20000000000 */
[----:B-1----:R-:W-:Y:S01]  /*06e0*/  UMOV UR5, 0x20 ;  /* 0x0000002000057882 */ /* 0x002fe20000000000 */
[----:B------:R-:W-:Y:S01]  /*06f0*/  UMOV UR4, 0x80 ;  /* 0x0000008000047882 */ /* 0x000fe20000000000 */
[----:B------:R-:W-:-:S04]  /*0700*/  UIADD3 UR10, UPT, UPT, -UR5, 0x100000, URZ ;  /* 0x00100000050a7890 */ /* 0x000fc8000fffe1ff */
[----:B------:R-:W-:Y:S02]  /*0710*/  USHF.L.U32 UR11, UR10, 0xb, URZ ;  /* 0x0000000b0a0b7899 */ /* 0x000fe400080006ff */
[----:B------:R-:W-:Y:S02]  /*0720*/  USHF.L.U32 UR10, UR10, 0x1, URZ ;  /* 0x000000010a0a7899 */ /* 0x000fe400080006ff */
[----:B------:R-:W-:-:S04]  /*0730*/  UIADD3 UR4, UPT, UPT, -UR4, 0x100000, URZ ;  /* 0x0010000004047890 */ /* 0x000fc8000fffe1ff */
[----:B------:R-:W-:Y:S02]  /*0740*/  USHF.L.U32 UR5, UR4, 0xb, URZ ;  /* 0x0000000b04057899 */ /* 0x000fe400080006ff */
[----:B------:R-:W-:Y:S01]  /*0750*/  USHF.L.U32 UR4, UR4, 0x1, URZ ;  /* 0x0000000104047899 */ /* 0x000fe200080006ff */
[----:B------:R-:W-:Y:S01]  /*0760*/  ELECT P0, URZ, PT ;  /* 0x0000000000ff782f */ /* 0x000fe20003800000 */
[----:B--2---:R-:W-:Y:S01]  /*0770*/  ULEA UR7, UR7, UR9, 0x18 ;  /* 0x0000000907077291 */ /* 0x004fe2000f8ec0ff */
[----:B------:R-:W1:Y:S11]  /*0780*/  FENCE.VIEW.ASYNC.S ;  /* 0x00000000000073c6 */ /* 0x000e760000000000 */
[----:B-1----:R2:W1:Y:S01]  /*0790*/  SYNCS.EXCH.64 URZ, [UR7+0x60], UR10 ;  /* 0x0000600a07ff75b2 */ /* 0x0024620008000100 */
[----:B------:R2:W1:Y:S01]  /*07a0*/  SYNCS.EXCH.64 URZ, [UR7+0x70], UR4 ;  /* 0x0000700407ff75b2 */ /* 0x0004620008000100 */
[----:B------:R2:W1:Y:S01]  /*07b0*/  SYNCS.EXCH.64 URZ, [UR7+0x68], UR10 ;  /* 0x0000680a07ff75b2 */ /* 0x0004620008000100 */
[----:B------:R2:W1:Y:S02]  /*07c0*/  SYNCS.EXCH.64 URZ, [UR7+0x78], UR4 ;  /* 0x0000780407ff75b2 */ /* 0x0004640008000100 */
[----:B--2---:R-:W-:Y:S01]  /*07d0*/  NOP ;  /* 0x0000000000007918 */ /* 0x004fe20000000000 */
.L_x_10:
[----:B------:R-:W2:Y:S01]  /*07e0*/  SHFL.IDX PT, R2, R173, RZ, 0x1f ;  /* 0x00001fffad027589 */ /* 0x000ea200000e0000 */
[----:B------:R-:W-:Y:S01]  /*07f0*/  NOP ;  /* 0x0000000000007918 */ /* 0x000fe20000000000 */
[----:B--2---:R-:W-:-:S13]  /*0800*/  ISETP.NE.AND P0, PT, R2, 0x3, PT ;  /* 0x000000030200780c */ /* 0x004fda0003f05270 */
[----:B------:R-:W-:Y:S05]  /*0810*/  @P0 BRA `(.L_x_11) ;  /* 0x0000000000300947 */ /* 0x000fea0003800000 */
[----:B-1----:R-:W1:Y:S01]  /*0820*/  S2UR UR5, SR_CgaCtaId ;  /* 0x00000000000579c3 */ /* 0x002e620000008800 */
        /* <DEDUP_REMOVED lines=8> */
[----:B-1----:R2:W1:Y:S01]  /*08b0*/  SYNCS.EXCH.64 URZ, [UR5+0x80], UR10 ;  /* 0x0000800a05ff75b2 */ /* 0x0024620008000100 */
[----:B------:R2:W1:Y:S02]  /*08c0*/  SYNCS.EXCH.64 URZ, [UR5+0x88], UR10 ;  /* 0x0000880a05ff75b2 */ /* 0x0004640008000100 */
[----:B--2---:R-:W-:Y:S01]  /*08d0*/  NOP ;  /* 0x0000000000007918 */ /* 0x004fe20000000000 */
.L_x_11:
[----:B------:R-:W2:Y:S01]  /*08e0*/  SHFL.IDX PT, R2, R173, RZ, 0x1f ;  /* 0x00001fffad027589 */ /* 0x000ea200000e0000 */
[----:B------:R-:W-:Y:S01]  /*08f0*/  NOP ;  /* 0x0000000000007918 */ /* 0x000fe20000000000 */
[----:B--2---:R-:W-:-:S13]  /*0900*/  ISETP.NE.AND P0, PT, R2, 0x4, PT ;  /* 0x000000040200780c */ /* 0x004fda0003f05270 */
[----:B------:R-:W-:Y:S05]  /*0910*/  @P0 BRA `(.L_x_12) ;  /* 0x00000000004c0947 */ /* 0x000fea0003800000 */
[----:B-1----:R-:W1:Y:S01]  /*0920*/  S2UR UR5, SR_CgaCtaId ;  /* 0x00000000000579c3 */ /* 0x002e620000008800 */
[----:B------:R-:W-:Y:S01]  /*0930*/  UMOV UR9, 0x100 ;  /* 0x0000010000097882 */ /* 0x000fe20000000000 */
[----:B------:R-:W-:Y:S01]  /*0940*/  UMOV UR7, 0x400 ;  /* 0x0000040000077882 */ /* 0x000fe20000000000 */
[----:B------:R-:W-:Y:S01]  /*0950*/  USEL UR9, UR9, 0xe0, UP2 ;  /* 0x000000e009097887 */ /* 0x000fe20009000000 */
[----:B------:R-:W-:Y:S01]  /*0960*/  UMOV UR4, 0x1 ;  /* 0x0000000100047882 */ /* 0x000fe20000000000 */
[----:B------:R-:W-:Y:S01]  /*0970*/  ELECT P0, URZ, PT ;  /* 0x0000000000ff782f */ /* 0x000fe20003800000 */
[----:B------:R-:W-:-:S04]  /*0980*/  UIADD3 UR10, UPT, UPT, -UR4, 0x100000, URZ ;  /* 0x00100000040a7890 */ /* 0x000fc8000fffe1ff */
[----:B------:R-:W-:Y:S02]  /*0990*/  USHF.L.U32 UR11, UR10, 0xb, URZ ;  /* 0x0000000b0a0b7899 */ /* 0x000fe400080006ff */
[----:B------:R-:W-:Y:S02]  /*09a0*/  USHF.L.U32 UR10, UR10, 0x1, URZ ;  /* 0x000000010a0a7899 */ /* 0x000fe400080006ff */
[----:B------:R-:W-:-:S04]  /*09b0*/  UIADD3 UR12, UPT, UPT, -UR9, 0x100000, URZ ;  /* 0x00100000090c7890 */ /* 0x000fc8000fffe1ff */
[----:B------:R-:W-:Y:S02]  /*09c0*/  USHF.L.U32 UR13, UR12, 0xb, URZ ;  /* 0x0000000b0c0d7899 */ /* 0x000fe400080006ff */
[----:B------:R-:W-:Y:S02]  /*09d0*/  USHF.L.U32 UR12, UR12, 0x1, URZ ;  /* 0x000000010c0c7899 */ /* 0x000fe400080006ff */
[----:B-1----:R-:W-:Y:S01]  /*09e0*/  ULEA UR5, UR5, UR7, 0x18 ;  /* 0x0000000705057291 */ /* 0x002fe2000f8ec0ff */
[----:B------:R-:W1:Y:S11]  /*09f0*/  FENCE.VIEW.ASYNC.S ;  /* 0x00000000000073c6 */ /* 0x000e760000000000 */
[----:B-1----:R2:W1:Y:S01]  /*0a00*/  SYNCS.EXCH.64 URZ, [UR5+0x90], UR10 ;  /* 0x0000900a05ff75b2 */ /* 0x0024620008000100 */
[----:B------:R2:W1:Y:S01]  /*0a10*/  SYNCS.EXCH.64 URZ, [UR5+0xa0], UR12 ;  /* 0x0000a00c05ff75b2 */ /* 0x0004620008000100 */
[----:B------:R2:W1:Y:S01]  /*0a20*/  SYNCS.EXCH.64 URZ, [UR5+0x98], UR10 ;  /* 0x0000980a05ff75b2 */ /* 0x0004620008000100 */
[----:B------:R2:W1:Y:S02]  /*0a30*/  SYNCS.EXCH.64 URZ, [UR5+0xa8], UR12 ;  /* 0x0000a80c05ff75b2 */ /* 0x0004640008000100 */
[----:B--2---:R-:W-:Y:S01]  /*0a40*/  NOP ;  /* 0x0000000000007918 */ /* 0x004fe20000000000 */
.L_x_12:
        /* <DEDUP_REMOVED lines=20> */
[----:B------:R2:W1:Y:S01]  /*0b90*/  SYNCS.EXCH.64 URZ, [UR7+0xd8], UR4 ;  /* 0x0000d80407ff75b2 */ /* 0x0004620008000100 */
[----:B------:R2:W1:Y:S01]  /*0ba0*/  SYNCS.EXCH.64 URZ, [UR7+0xc0], UR10 ;  /* 0x0000c00a07ff75b2 */ /* 0x0004620008000100 */
[----:B------:R2:W1:Y:S01]  /*0bb0*/  SYNCS.EXCH.64 URZ, [UR7+0xe0], UR4 ;  /* 0x0000e00407ff75b2 */ /* 0x0004620008000100 */
[----:B------:R2:W1:Y:S01]  /*0bc0*/  SYNCS.EXCH.64 URZ, [UR7+0xc8], UR10 ;  /* 0x0000c80a07ff75b2 */ /* 0x0004620008000100 */
[----:B------:R2:W1:Y:S02]  /*0bd0*/  SYNCS.EXCH.64 URZ, [UR7+0xe8], UR4 ;  /* 0x0000e80407ff75b2 */ /* 0x0004640008000100 */
[----:B--2---:R-:W-:Y:S01]  /*0be0*/  NOP ;  /* 0x0000000000007918 */ /* 0x004fe20000000000 */
.L_x_13:
        /* <DEDUP_REMOVED lines=18> */
.L_x_14:
[----:B-1----:R-:W1:Y:S01]  /*0d10*/  S2UR UR5, SR_CTAID.X ;  /* 0x00000000000579c3 */ /* 0x002e620000002500 */
[----:B------:R-:W-:-:S05]  /*0d20*/  CS2R.32 R170, SR_CgaSize ;  /* 0x0000000000aa7805 */ /* 0x000fca0000008a00 */
[----:B------:R-:W-:-:S05]  /*0d30*/  IMAD R170, R170, -0xa0, RZ ;  /* 0xffffff60aaaa7824 */ /* 0x000fca00078e02ff */
[----:B------:R-:W-:-:S14]  /*0d40*/  R2UR UR9, R170 ;  /* 0x00000000aa0972ca */ /* 0x000fdc00000e0000 */
[----:B------:R-:W2:Y:S01]  /*0d50*/  LDCU UR9, c[0x0][UR9+0x2b0] ;  /* 0x00005600090977ac */ /* 0x000ea20008000800 */
[----:B------:R-:W-:Y:S01]  /*0d60*/  NOP ;  /* 0x0000000000007918 */ /* 0x000fe20000000000 */
[----:B------:R-:W-:-:S05]  /*0d70*/  CS2R.32 R170, SR_CgaSize ;  /* 0x0000000000aa7805 */ /* 0x000fca0000008a00 */
[----:B------:R-:W-:-:S05]  /*0d80*/  IMAD R170, R170, -0xa0, RZ ;  /* 0xffffff60aaaa7824 */ /* 0x000fca00078e02ff */
[----:B------:R-:W-:-:S14]  /*0d90*/  R2UR UR7, R170 ;  /* 0x00000000aa0772ca */ /* 0x000fdc00000e0000 */
[----:B------:R-:W3:Y:S01]  /*0da0*/  LDCU UR7, c[0x0][UR7+0x2b4] ;  /* 0x00005680070777ac */ /* 0x000ee20008000800 */
[----:B------:R-:W4:Y:S08]  /*0db0*/  S2UR UR4, SR_CTAID.Y ;  /* 0x00000000000479c3 */ /* 0x000f300000002600 */
[----:B------:R-:W3:Y:S01]  /*0dc0*/  LDC R9, c[0x0][0xb24] ;  /* 0x0002c900ff097b82 */ /* 0x000ee20000000800 */
[----:B-1----:R-:W-:-:S02]  /*0dd0*/  I2FP.F32.U32 R5, UR5 ;  /* 0x0000000500057c45 */ /* 0x002fc40008201000 */
[----:B------:R-:W-:-:S05]  /*0de0*/  CS2R.32 R3, SR_CgaSize ;  /* 0x0000000000037805 */ /* 0x000fca0000008a00 */
[----:B------:R-:W-:-:S06]  /*0df0*/  IMAD R3, R3, -0xa0, RZ ;  /* 0xffffff6003037824 */ /* 0x000fcc00078e02ff */
[----:B------:R-:W1:Y:S01]  /*0e00*/  LDC R3, c[0x0][R3+0x2a0] ;  /* 0x0000a80003037b82 */ /* 0x000e620000000800 */
[----:B------:R-:W-:Y:S01]  /*0e10*/  MOV R21, UR5 ;  /* 0x0000000500157c02 */ /* 0x000fe20008000f00 */
[----:B--2---:R-:W-:Y:S01]  /*0e20*/  FMUL R5, R5, UR9 ;  /* 0x0000000905057c20 */ /* 0x004fe20008400000 */
[----:B----4-:R-:W-:Y:S02]  /*0e30*/  I2FP.F32.U32 R4, UR4 ;  /* 0x0000000400047c45 */ /* 0x010fe40008201000 */
[----:B------:R-:W-:-:S05]  /*0e40*/  CS2R.32 R2, SR_CgaSize ;  /* 0x0000000000027805 */ /* 0x000fca0000008a00 */
[----:B------:R-:W-:-:S06]  /*0e50*/  IMAD R2, R2, -0xa0, RZ ;  /* 0xffffff6002027824 */ /* 0x000fcc00078e02ff */
[----:B------:R-:W2:Y:S01]  /*0e60*/  LDC R2, c[0x0][R2+0x2a4] ;  /* 0x0000a90002027b82 */ /* 0x000ea20000000800 */
[----:B------:R-:W4:Y:S01]  /*0e70*/  F2I.U32.TRUNC.NTZ R170, R5 ;  /* 0x0000000500aa7305 */ /* 0x000f22000020f000 */
[----:B------:R-:W-:Y:S01]  /*0e80*/  MOV R20, UR4 ;  /* 0x0000000400147c02 */ /* 0x000fe20008000f00 */
[----:B---3--:R-:W-:-:S05]  /*0e90*/  FMUL R4, R4, UR7 ;  /* 0x0000000704047c20 */ /* 0x008fca0008400000 */
[----:B------:R-:W-:Y:S01]  /*0ea0*/  BAR.SYNC.DEFER_BLOCKING 0x0 ;  /* 0x0000000000007b1d */ /* 0x000fe20000010000 */
[----:B------:R-:W-:-:S05]  /*0eb0*/  ISETP.GE.AND P0, PT, R9, 0x1, PT ;  /* 0x000000010900780c */ /* 0x000fca0003f06270 */
[----:B------:R-:W3:Y:S02]  /*0ec0*/  F2I.U32.TRUNC.NTZ R147, R4 ;  /* 0x0000000400937305 */ /* 0x000ee4000020f000 */
[----:B------:R-:W2:Y:S01]  /*0ed0*/  S2UR UR36, SR_CTAID.Z ;  /* 0x00000000002479c3 */ /* 0x000ea20000002700 */
[----:B----4-:R-:W-:-:S05]  /*0ee0*/  IADD3 R170, PT, PT, -R170, RZ, RZ ;  /* 0x000000ffaaaa7210 */ /* 0x010fca0007ffe1ff */
[----:B-1----:R-:W-:Y:S01]  /*0ef0*/  IMAD R170, R3, R170, UR5 ;  /* 0x0000000503aa7e24 */ /* 0x002fe2000f8e02aa */
[----:B---3--:R-:W-:-:S05]  /*0f00*/  IADD3 R147, PT, PT, -R147, RZ, RZ ;  /* 0x000000ff93937210 */ /* 0x008fca0007ffe1ff */
[----:B--2---:R-:W-:Y:S01]  /*0f10*/  IMAD R147, R2, R147, UR4 ;  /* 0x0000000402937e24 */ /* 0x004fe2000f8e0293 */
[----:B------:R-:W-:Y:S06]  /*0f20*/  @!P0 BRA `(.L_x_15) ;  /* 0x0000000000b88947 */ /* 0x000fec0003800000 */
[----:B------:R-:W1:Y:S01]  /*0f30*/  LDC.64 R4, c[0x0][0xb18] ;  /* 0x0002c600ff047b82 */ /* 0x000e620000000a00 */
[----:B------:R-:W-:-:S07]  /*0f40*/  ISETP.NE.AND P0, PT, R9, 0x1, PT ;  /* 0x000000010900780c */ /* 0x000fce0003f05270 */
[----:B------:R-:W2:Y:S08]  /*0f50*/  LDC R10, c[0x0][0xb0c] ;  /* 0x0002c300ff0a7b82 */ /* 0x000eb00000000800 */
[----:B------:R-:W3:Y:S08]  /*0f60*/  LDC R11, c[0x0][0x370] ;  /* 0x0000dc00ff0b7b82 */ /* 0x000ef00000000800 */
[----:B------:R-:W4:Y:S01]  /*0f70*/  LDC R12, c[0x0][0x374] ;  /* 0x0000dd00ff0c7b82 */ /* 0x000f220000000800 */
[----:B-1----:R-:W-:-:S07]  /*0f80*/  ISETP.NE.AND P1, PT, R4, 0x1, PT ;  /* 0x000000010400780c */ /* 0x002fce0003f25270 */
[----:B------:R-:W3:Y:S01]  /*0f90*/  LDC.64 R6, c[0x0][0xb10] ;  /* 0x0002c400ff067b82 */ /* 0x000ee20000000a00 */
[----:B--2---:R-:W-:-:S07]  /*0fa0*/  ISETP.NE.AND P2, PT, R10, 0x1, PT ;  /* 0x000000010a00780c */ /* 0x004fce0003f45270 */
[----:B------:R-:W1:Y:S08]  /*0fb0*/  LDC R8, c[0x0][0xb20] ;  /* 0x0002c800ff087b82 */ /* 0x000e700000000800 */
[----:B------:R-:W2:Y:S01]  /*0fc0*/  LDC.64 R2, c[0x0][0xb28] ;  /* 0x0002ca00ff027b82 */ /* 0x000ea20000000a00 */
[----:B----4-:R-:W-:-:S04]  /*0fd0*/  IMAD.HI.U32 R13, R12, R5, RZ ;  /* 0x000000050c0d7227 */ /* 0x010fc800078e00ff */
[----:B------:R-:W-:-:S04]  /*0fe0*/  IMAD.HI.U32 R5, R20, R5, RZ ;  /* 0x0000000514057227 */ /* 0x000fc800078e00ff */
[----:B---3--:R-:W-:-:S04]  /*0ff0*/  IMAD.HI.U32 R14, R11, R6, RZ ;  /* 0x000000060b0e7227 */ /* 0x008fc800078e00ff */
[C---:B------:R-:W-:Y:S01]  /*1000*/  IMAD.HI.U32 R16, R21.reuse, R6, RZ ;  /* 0x0000000615107227 */ /* 0x040fe200078e00ff */
[-C--:B------:R-:W-:Y:S02]  /*1010*/  @P2 SHF.R.U32.HI R11, RZ, R7.reuse, R14 ;  /* 0x00000007ff0b2219 */ /* 0x080fe4000001160e */
[-C--:B-1----:R-:W-:Y:S02]  /*1020*/  @P1 SHF.R.U32.HI R12, RZ, R8.reuse, R13 ;  /* 0x00000008ff0c1219 */ /* 0x082fe4000001160d */
[----:B------:R-:W-:Y:S02]  /*1030*/  SHF.R.U32.HI R5, RZ, R8, R5 ;  /* 0x00000008ff057219 */ /* 0x000fe40000011605 */
[----:B------:R-:W-:Y:S02]  /*1040*/  SHF.R.U32.HI R16, RZ, R7, R16 ;  /* 0x00000007ff107219 */ /* 0x000fe40000011610 */
[----:B------:R-:W-:Y:S01]  /*1050*/  SEL R5, R20, R5, !P1 ;  /* 0x0000000514057207 */ /* 0x000fe20004800000 */
[----:B--2---:R-:W-:Y:S01]  /*1060*/  IMAD.HI.U32 R14, R12, R2, RZ ;  /* 0x000000020c0e7227 */ /* 0x004fe200078e00ff */
[----:B------:R-:W-:-:S02]  /*1070*/  SEL R7, R21, R16, !P2 ;  /* 0x0000001015077207 */ /* 0x000fc40005000000 */
[----:B------:R-:W-:Y:S01]  /*1080*/  IADD3 R13, PT, PT, -R5, RZ, RZ ;  /* 0x000000ff050d7210 */ /* 0x000fe20007ffe1ff */
[----:B------:R-:W-:Y:S01]  /*1090*/  IMAD.HI.U32 R6, R11, R2, RZ ;  /* 0x000000020b067227 */ /* 0x000fe200078e00ff */
[----:B------:R-:W-:-:S03]  /*10a0*/  @P0 SHF.R.U32.HI R12, RZ, R3, R14 ;  /* 0x00000003ff0c0219 */ /* 0x000fc6000001160e */
[----:B------:R-:W-:Y:S01]  /*10b0*/  IMAD R13, R4, R13, R20 ;  /* 0x0000000d040d7224 */ /* 0x000fe200078e0214 */
[----:B------:R-:W-:Y:S01]  /*10c0*/  @P0 SHF.R.U32.HI R11, RZ, R3, R6 ;  /* 0x00000003ff0b0219 */ /* 0x000fe20000011606 */
[----:B------:R-:W-:-:S04]  /*10d0*/  IMAD R12, R12, R9, RZ ;  /* 0x000000090c0c7224 */ /* 0x000fc800078e02ff */
[----:B------:R-:W-:Y:S01]  /*10e0*/  IMAD R6, R11, R9, RZ ;  /* 0x000000090b067224 */ /* 0x000fe200078e02ff */
[----:B------:R-:W-:-:S04]  /*10f0*/  ISETP.GE.AND P1, PT, R5, R12, PT ;  /* 0x0000000c0500720c */ /* 0x000fc80003f26270 */
[----:B------:R-:W-:Y:S01]  /*1100*/  ISETP.GE.OR P1, PT, R7, R6, P1 ;  /* 0x000000060700720c */ /* 0x000fe20000f26670 */
[----:B------:R-:W-:-:S05]  /*1110*/  IMAD.HI.U32 R6, R5, R2, RZ ;  /* 0x0000000205067227 */ /* 0x000fca00078e00ff */
[----:B------:R-:W-:-:S04]  /*1120*/  SHF.R.U32.HI R6, RZ, R3, R6 ;  /* 0x00000003ff067219 */ /* 0x000fc80000011606 */
[----:B------:R-:W-:-:S03]  /*1130*/  SEL R6, R5, R6, !P0 ;  /* 0x0000000605067207 */ /* 0x000fc60004000000 */
[----:B------:R-:W-:Y:S01]  /*1140*/  @!P1 IMAD.HI.U32 R8, R7, R2, RZ ;  /* 0x0000000207089227 */ /* 0x000fe200078e00ff */
[----:B------:R-:W-:-:S04]  /*1150*/  IADD3 R2, PT, PT, -R6, RZ, RZ ;  /* 0x000000ff06027210 */ /* 0x000fc80007ffe1ff */
[----:B------:R-:W-:Y:S01]  /*1160*/  @!P1 SHF.R.U32.HI R8, RZ, R3, R8 ;  /* 0x00000003ff089219 */ /* 0x000fe20000011608 */
[----:B------:R-:W-:-:S03]  /*1170*/  IMAD R2, R9, R2, R5 ;  /* 0x0000000209027224 */ /* 0x000fc600078e0205 */
[----:B------:R-:W-:-:S05]  /*1180*/  @!P1 SEL R3, R7, R8, !P0 ;  /* 0x0000000807039207 */ /* 0x000fca0004000000 */
[--C-:B------:R-:W-:Y:S02]  /*1190*/  @!P1 IMAD.IADD R6, R6, 0x1, -R3.reuse ;  /* 0x0000000106069824 */ /* 0x100fe400078e0a03 */
[----:B------:R-:W-:Y:S01]  /*11a0*/  @!P1 IMAD R3, R2, R11, R3 ;  /* 0x0000000b02039224 */ /* 0x000fe200078e0203 */
[----:B------:R-:W-:Y:S01]  /*11b0*/  IADD3 R2, PT, PT, -R7, RZ, RZ ;  /* 0x000000ff07027210 */ /* 0x000fe20007ffe1ff */
[----:B------:R-:W-:Y:S02]  /*11c0*/  @!P1 IMAD R5, R6, R9, R7 ;  /* 0x0000000906059224 */ /* 0x000fe400078e0207 */
[----:B------:R-:W-:Y:S02]  /*11d0*/  @!P1 IMAD.MOV.U32 R7, RZ, RZ, R3 ;  /* 0x000000ffff079224 */ /* 0x000fe400078e0003 */
[----:B------:R-:W-:Y:S02]  /*11e0*/  IMAD R2, R10, R2, R21 ;  /* 0x000000020a027224 */ /* 0x000fe400078e0215 */
[----:B------:R-:W-:-:S02]  /*11f0*/  IMAD R20, R5, R4, R13 ;  /* 0x0000000405147224 */ /* 0x000fc400078e020d */
[----:B------:R-:W-:Y:S02]  /*1200*/  IMAD R21, R7, R10, R2 ;  /* 0x0000000a07157224 */ /* 0x000fe400078e0202 */
.L_x_15:
[----:B------:R-:W1:Y:S01]  /*1210*/  LDCU UR4, c[0x0][0xb30] ;  /* 0x00016600ff0477ac */ /* 0x000e620008000800 */
[----:B------:R-:W2:Y:S08]  /*1220*/  S2UR UR37, SR_CgaCtaId ;  /* 0x00000000002579c3 */ /* 0x000eb00000008800 */
[----:B------:R-:W3:Y:S01]  /*1230*/  LDC R72, c[0x0][0xb24] ;  /* 0x0002c900ff487b82 */ /* 0x000ee20000000800 */
[----:B-1----:R-:W-:-:S09]  /*1240*/  UISETP.NE.AND UP1, UPT, UR4, 0x1, UPT ;  /* 0x000000010400788c */ /* 0x002fd2000bf25270 */
[----:B--2---:R-:W-:Y:S05]  /*1250*/  BRA.U UP1, `(.L_x_16) ;  /* 0x0000000101407547 */ /* 0x004fea000b800000 */
[----:B------:R-:W1:Y:S08]  /*1260*/  LDC.64 R4, c[0x0][0xb10] ;  /* 0x0002c400ff047b82 */ /* 0x000e700000000a00 */
[----:B------:R-:W2:Y:S08]  /*1270*/  LDC.64 R2, c[0x0][0xb18] ;  /* 0x0002c600ff027b82 */ /* 0x000eb00000000a00 */
[----:B------:R-:W4:Y:S08]  /*1280*/  LDC R6, c[0x0][0xb20] ;  /* 0x0002c800ff067b82 */ /* 0x000f300000000800 */
[----:B------:R-:W3:Y:S01]  /*1290*/  LDC R8, c[0x0][0xb0c] ;  /* 0x0002c300ff087b82 */ /* 0x000ee20000000800 */
[----:B-1----:R-:W-:-:S05]  /*12a0*/  IMAD.HI.U32 R4, R21, R4, RZ ;  /* 0x0000000415047227 */ /* 0x002fca00078e00ff */
[----:B------:R-:W-:Y:S01]  /*12b0*/  SHF.R.U32.HI R4, RZ, R5, R4 ;  /* 0x00000005ff047219 */ /* 0x000fe20000011604 */
[----:B--2---:R-:W-:Y:S01]  /*12c0*/  IMAD.HI.U32 R3, R20, R3, RZ ;  /* 0x0000000314037227 */ /* 0x004fe200078e00ff */
[----:B------:R-:W-:-:S04]  /*12d0*/  ISETP.NE.AND P0, PT, R2, 0x1, PT ;  /* 0x000000010200780c */ /* 0x000fc80003f05270 */
[----:B----4-:R-:W-:-:S04]  /*12e0*/  SHF.R.U32.HI R3, RZ, R6, R3 ;  /* 0x00000006ff037219 */ /* 0x010fc80000011603 */
[----:B------:R-:W-:Y:S02]  /*12f0*/  SEL R3, R20, R3, !P0 ;  /* 0x0000000314037207 */ /* 0x000fe40004000000 */
[----:B---3--:R-:W-:-:S04]  /*1300*/  ISETP.NE.AND P1, PT, R8, 0x1, PT ;  /* 0x000000010800780c */ /* 0x008fc80003f25270 */
[----:B------:R-:W-:-:S05]  /*1310*/  SEL R4, R21, R4, !P1 ;  /* 0x0000000415047207 */ /* 0x000fca0004800000 */
[----:B------:R-:W-:Y:S02]  /*1320*/  IMAD.IADD R5, R3, 0x1, -R4 ;  /* 0x0000000103057824 */ /* 0x000fe400078e0a04 */
[----:B------:R-:W-:Y:S02]  /*1330*/  IMAD.IADD R3, R4, 0x1, -R3 ;  /* 0x0000000104037824 */ /* 0x000fe400078e0a03 */
[----:B------:R-:W-:Y:S02]  /*1340*/  IMAD R21, R5, R8, R21 ;  /* 0x0000000805157224 */ /* 0x000fe400078e0215 */
[----:B------:R-:W-:-:S07]  /*1350*/  IMAD R20, R3, R2, R20 ;  /* 0x0000000203147224 */ /* 0x000fce00078e0214 */
.L_x_16:
[----:B------:R-:W-:Y:S01]  /*1360*/  BAR.SYNC.DEFER_BLOCKING 0x0 ;  /* 0x0000000000007b1d */ /* 0x000fe20000010000 */
[----:B------:R-:W-:Y:S01]  /*1370*/  UISETP.NE.AND UP1, UPT, UR8, 0x2, UPT ;  /* 0x000000020800788c */ /* 0x000fe2000bf25270 */
[----:B------:R-:W-:Y:S02]  /*1380*/  ISETP.NE.OR P5, PT, R0, 0x2, !P5 ;  /* 0x000000020000780c */ /* 0x000fe40006fa5670 */
[----:B------:R-:W-:-:S06]  /*1390*/  LOP3.LUT R2, R189, 0x1f, RZ, 0xc0, !PT ;  /* 0x0000001fbd027812 */ /* 0x000fcc00078ec0ff */
[----:B------:R-:W-:Y:S05]  /*13a0*/  BRA.U UP1, `(.L_x_17) ;  /* 0x00000011019c7547 */ /* 0x000fea000b800000 */
[----:B------:R-:W1:Y:S01]  /*13b0*/  LDCU UR13, c[0x0][0x38c] ;  /* 0x00007180ff0d77ac */ /* 0x000e620008000800 */
[----:B------:R-:W2:Y:S01]  /*13c0*/  LDC R9, c[0x0][0x370] ;  /* 0x0000dc00ff097b82 */ /* 0x000ea20000000800 */
[----:B------:R-:W-:Y:S01]  /*13d0*/  PLOP3.LUT P1, PT, PT, PT, UP2, 0x80, 0x8 ;  /* 0x000000000008781c */ /* 0x000fe20003f2f028 */
[----:B------:R-:W-:Y:S01]  /*13e0*/  IMAD.MOV.U32 R15, RZ, RZ, 0x1 ;  /* 0x00000001ff0f7424 */ /* 0x000fe200078e00ff */
[----:B------:R-:W-:Y:S01]  /*13f0*/  ISETP.EQ.OR P4, PT, R2, RZ, P5 ;  /* 0x000000ff0200720c */ /* 0x000fe20002f82670 */
[----:B------:R-:W-:Y:S01]  /*1400*/  IMAD.MOV.U32 R14, RZ, RZ, RZ ;  /* 0x000000ffff0e7224 */ /* 0x000fe200078e00ff */
[----:B------:R-:W-:Y:S02]  /*1410*/  PLOP3.LUT P1, PT, P1, PT, PT, 0x8, 0x80 ;  /* 0x000000000080781c */ /* 0x000fe40000f2e170 */
[----:B------:R-:W-:Y:S01]  /*1420*/  CS2R R12, SRZ ;  /* 0x00000000000c7805 */ /* 0x000fe2000001ff00 */
[----:B------:R-:W-:Y:S01]  /*1430*/  IMAD.MOV.U32 R10, RZ, RZ, 0x1 ;  /* 0x00000001ff0a7424 */ /* 0x000fe200078e00ff */
[----:B------:R-:W4:Y:S01]  /*1440*/  LDC R0, c[0x0][0x374] ;  /* 0x0000dd00ff007b82 */ /* 0x000f220000000800 */
[----:B------:R-:W2:Y:S01]  /*1450*/  LDCU.64 UR22, c[0x0][0x348] ;  /* 0x00006900ff1677ac */ /* 0x000ea20008000a00 */
[----:B------:R-:W-:Y:S01]  /*1460*/  UMOV UR6, URZ ;  /* 0x000000ff00067c82 */ /* 0x000fe20008000000 */
[----:B-1----:R-:W-:-:S04]  /*1470*/  UIADD3 UR5, UPT, UPT, UR13, 0x7f, URZ ;  /* 0x0000007f0d057890 */ /* 0x002fc8000fffe0ff */
[----:B------:R-:W-:-:S04]  /*1480*/  USHF.R.S32.HI UR4, URZ, 0x1f, UR5 ;  /* 0x0000001fff047899 */ /* 0x000fc80008011405 */
[----:B------:R-:W-:-:S04]  /*1490*/  ULEA.HI UR4, UR4, UR5, URZ, 0x7 ;  /* 0x0000000504047291 */ /* 0x000fc8000f8f38ff */
[----:B------:R-:W-:Y:S02]  /*14a0*/  USHF.R.S32.HI UR15, URZ, 0x7, UR4 ;  /* 0x00000007ff0f7899 */ /* 0x000fe40008011404 */
[----:B------:R-:W-:Y:S02]  /*14b0*/  UIADD3 UR4, UPT, UPT, UR13, -0x1, URZ ;  /* 0xffffffff0d047890 */ /* 0x000fe4000fffe0ff */
[----:B------:R-:W-:Y:S02]  /*14c0*/  UISETP.LT.U32.AND UP0, UPT, UR15, 0x6, UPT ;  /* 0x000000060f00788c */ /* 0x000fe4000bf01070 */
[----:B------:R-:W-:Y:S02]  /*14d0*/  UISETP.GE.U32.AND UP1, UPT, UR4, -0xff, UPT ;  /* 0xffffff010400788c */ /* 0x000fe4000bf26070 */
[----:B------:R-:W-:Y:S02]  /*14e0*/  USEL UR14, UR15, 0x6, UP0 ;  /* 0x000000060f0e7887 */ /* 0x000fe40008000000 */
[----:B------:R-:W-:-:S02]  /*14f0*/  UIADD3 UR13, UPT, UPT, UR13, 0xfe, URZ ;  /* 0x000000fe0d0d7890 */ /* 0x000fc4000fffe0ff */
[----:B------:R-:W-:Y:S02]  /*1500*/  UIADD3 UR5, UPT, UPT, UR14, -0x1, URZ ;  /* 0xffffffff0e057890 */ /* 0x000fe4000fffe0ff */
[----:B------:R-:W-:-:S03]  /*1510*/  UIADD3 UR7, UPT, UPT, UR15, -UR14, URZ ;  /* 0x8000000e0f077290 */ /* 0x000fc6000fffe0ff */
[----:B------:R-:W-:-:S04]  /*1520*/  @UP1 UIADD3 UR5, UPT, UPT, UR14, URZ, URZ ;  /* 0x000000ff0e051290 */ /* 0x000fc8000fffe0ff */
[----:B--2---:R-:W-:-:S12]  /*1530*/  UIADD3 UR5, UPT, UPT, UR5, 0x1, URZ ;  /* 0x0000000105057890 */ /* 0x004fd8000fffe0ff */
.L_x_35:
[----:B------:R-:W-:Y:S01]  /*1540*/  UISETP.NE.AND UP0, UPT, UR37, URZ, UPT ;  /* 0x000000ff2500728c */ /* 0x000fe2000bf05270 */
[----:B------:R-:W1:Y:S08]  /*1550*/  S2UR UR37, SR_CgaCtaId ;  /* 0x00000000002579c3 */ /* 0x000e700000008800 */
[----:B------:R-:W-:Y:S05]  /*1560*/  BRA.U UP0, `(.L_x_18) ;  /* 0x0000000100347547 */ /* 0x000fea000b800000 */
[----:B------:R-:W2:Y:S01]  /*1570*/  S2R R2, SR_CgaCtaId ;  /* 0x0000000000027919 */ /* 0x000ea20000008800 */
[----:B------:R-:W-:-:S04]  /*1580*/  MOV R3, 0x400 ;  /* 0x0000040000037802 */ /* 0x000fc80000000f00 */
[----:B--2---:R-:W-:Y:S02]  /*1590*/  LEA R3, R2, R3, 0x18 ;  /* 0x0000000302037211 */ /* 0x004fe400078ec0ff */
[----:B------:R-:W-:-:S03]  /*15a0*/  SHF.L.U32 R2, R10, 0x1f, RZ ;  /* 0x0000001f0a027819 */ /* 0x000fc600000006ff */
[----:B------:R-:W-:-:S04]  /*15b0*/  IMAD R3, R12, 0x8, R3 ;  /* 0x000000080c037824 */ /* 0x000fc800078e0203 */
[----:B------:R-:W2:Y:S02]  /*15c0*/  SYNCS.PHASECHK.TRANS64.TRYWAIT P0, [R3+URZ+0x100], R2 ;  /* 0x00010002030075a7 */ /* 0x000ea400080011ff */
[----:B--2---:R-:W-:Y:S05]  /*15d0*/  @!P0 BRA `(.L_x_19) ;  /* 0x0000006c00588947 */ /* 0x004fea0003800000 */
.L_x_108:
[----:B------:R-:W-:Y:S01]  /*15e0*/  VIADD R12, R12, 0x1 ;  /* 0x000000010c0c7836 */ /* 0x000fe20000000000 */
[----:B------:R2:W-:Y:S04]  /*15f0*/  SYNCS.ARRIVE.TRANS64.A1T0 RZ, [R3+URZ+0xf0], RZ ;  /* 0x0000f0ff03ff79a7 */ /* 0x0005e800081000ff */
[----:B------:R-:W-:-:S04]  /*1600*/  ISETP.NE.AND P0, PT, R12, 0x2, PT ;  /* 0x000000020c00780c */ /* 0x000fc80003f05270 */
[----:B------:R-:W-:Y:S02]  /*1610*/  SEL R12, R12, RZ, P0 ;  /* 0x000000ff0c0c7207 */ /* 0x000fe40000000000 */
[----:B--2---:R-:W-:-:S04]  /*1620*/  SEL R3, RZ, 0x1, P0 ;  /* 0x00000001ff037807 */ /* 0x004fc80000000000 */
[----:B------:R-:W-:-:S07]  /*1630*/  LOP3.LUT R10, R10, R3, RZ, 0x3c, !PT ;  /* 0x000000030a0a7212 */ /* 0x000fce00078e3cff */
.L_x_18:
[----:B------:R-:W-:Y:S01]  /*1640*/  UMOV UR4, 0x400 ;  /* 0x0000040000047882 */ /* 0x000fe20000000000 */
[----:B------:R-:W-:Y:S01]  /*1650*/  SHF.L.U32 R2, R15, 0x1f, RZ ;  /* 0x0000001f0f027819 */ /* 0x000fe200000006ff */
[----:B-1----:R-:W-:Y:S01]  /*1660*/  ULEA UR4, UR37, UR4, 0x18 ;  /* 0x0000000425047291 */ /* 0x002fe2000f8ec0ff */
[----:B------:R-:W-:Y:S01]  /*1670*/  R2UR UR34, R21 ;  /* 0x00000000152272ca */ /* 0x000fe200000e0000 */
[----:B------:R-:W-:Y:S01]  /*1680*/  UISETP.GE.U32.AND UP0, UPT, UR13, 0xff, UPT ;  /* 0x000000ff0d00788c */ /* 0x000fe2000bf06070 */
[----:B------:R-:W-:Y:S01]  /*1690*/  R2UR UR11, R20 ;  /* 0x00000000140b72ca */ /* 0x000fe200000e0000 */
[----:B------:R-:W-:Y:S01]  /*16a0*/  ULEA UR8, UR6, UR4, 0x3 ;  /* 0x0000000406087291 */ /* 0x000fe2000f8e18ff */
[----:B------:R-:W-:-:S08]  /*16b0*/  UMOV UR24, URZ ;  /* 0x000000ff00187c82 */ /* 0x000fd00008000000 */
[----:B------:R1:W2:Y:S01]  /*16c0*/  SYNCS.PHASECHK.TRANS64.TRYWAIT P0, [UR8+0x30], R2 ;  /* 0x00003002ff0075a7 */ /* 0x0002a20008001108 */
[----:B------:R-:W-:Y:S02]  /*16d0*/  USHF.L.U32 UR34, UR34, 0x7, URZ ;  /* 0x0000000722227899 */ /* 0x000fe400080006ff */
[----:B------:R-:W-:Y:S01]  /*16e0*/  USHF.L.U32 UR11, UR11, 0x7, URZ ;  /* 0x000000070b0b7899 */ /* 0x000fe200080006ff */
[----:B------:R-:W-:Y:S11]  /*16f0*/  BRA.U !UP0, `(.L_x_20) ;  /* 0x0000000108a47547 */ /* 0x000ff6000b800000 */
[----:B------:R-:W-:Y:S01]  /*1700*/  UMOV UR16, URZ ;  /* 0x000000ff00107c82 */ /* 0x000fe20008000000 */
[----:B------:R-:W-:-:S05]  /*1710*/  UMOV UR17, UR6 ;  /* 0x0000000600117c82 */ /* 0x000fca0008000000 */
.L_x_25:
[----:B-1----:R-:W-:Y:S01]  /*1720*/  ULEA UR33, UR17, UR4, 0x3 ;  /* 0x0000000411217291 */ /* 0x002fe2000f8e18ff */
[----:B--2---:R-:W-:Y:S01]  /*1730*/  @!P5 MOV R3, 0x8000 ;  /* 0x000080000003d802 */ /* 0x004fe20000000f00 */
[----:B--2---:R-:W-:Y:S10]  /*1740*/  @P0 BRA `(.L_x_21) ;  /* 0x00000000000c0947 */ /* 0x004ff40003800000 */
[----:B------:R-:W-:-:S04]  /*1750*/  SHF.L.U32 R5, R15, 0x1f, RZ ;  /* 0x0000001f0f057819 */ /* 0x000fc800000006ff */
[----:B------:R-:W2:Y:S02]  /*1760*/  SYNCS.PHASECHK.TRANS64.TRYWAIT P0, [UR33+0x30], R5 ;  /* 0x00003005ff0075a7 */ /* 0x000ea40008001121 */
[----:B--2---:R-:W-:Y:S05]  /*1770*/  @!P0 BRA `(.L_x_22) ;  /* 0x0000006c00048947 */ /* 0x004fea0003800000 */
.L_x_21:
[----:B------:R2:W-:Y:S01]  /*1780*/  @!P5 SYNCS.ARRIVE.TRANS64 RZ, [UR33], R3 ;  /* 0x00000003ffffd9a7 */ /* 0x0005e20008000021 */
[----:B------:R-:W-:Y:S04]  /*1790*/  BSSY.RECONVERGENT B0, `(.L_x_23) ;  /* 0x0000003000007945 */ /* 0x000fe80003800200 */
[----:B------:R-:W-:Y:S05]  /*17a0*/  @P4 BRA `(.L_x_24) ;  /* 0x0000000000044947 */ /* 0x000fea0003800000 */
[----:B------:R-:W-:Y:S05]  /*17b0*/  BPT.TRAP 0x1 ;  /* 0x000000040000795c */ /* 0x000fea0000300000 */
.L_x_24:
[----:B------:R-:W-:Y:S05]  /*17c0*/  BSYNC.RECONVERGENT B0 ;  /* 0x0000000000007941 */ /* 0x000fea0003800200 */
.L_x_23:
[----:B------:R-:W-:Y:S02]  /*17d0*/  UIADD3 UR6, UPT, UPT, UR17, 0x1, URZ ;  /* 0x0000000111067890 */ /* 0x000fe4000fffe0ff */
[----:B------:R-:W-:Y:S02]  /*17e0*/  UIADD3 UR26, UP1, UPT, UR22, 0x80, URZ ;  /* 0x00000080161a7890 */ /* 0x000fe4000ff3e0ff */
[----:B------:R-:W-:Y:S02]  /*17f0*/  UISETP.NE.AND UP0, UPT, UR6, 0x6, UPT ;  /* 0x000000060600788c */ /* 0x000fe4000bf05270 */
[----:B------:R-:W-:Y:S02]  /*1800*/  USHF.L.U32 UR35, UR16, 0x7, URZ ;  /* 0x0000000710237899 */ /* 0x000fe400080006ff */
[----:B------:R-:W-:Y:S02]  /*1810*/  USEL UR9, URZ, 0x1, UP0 ;  /* 0x00000001ff097887 */ /* 0x000fe40008000000 */
[----:B------:R-:W-:-:S02]  /*1820*/  USEL UR6, UR6, URZ, UP0 ;  /* 0x000000ff06067287 */ /* 0x000fc40008000000 */
[----:B------:R-:W-:Y:S02]  /*1830*/  UIADD3 UR20, UP0, UPT, UR22, 0x180, URZ ;  /* 0x0000018016147890 */ /* 0x000fe4000ff1e0ff */
[----:B------:R-:W-:Y:S01]  /*1840*/  ULEA UR8, UR6, UR4, 0x3 ;  /* 0x0000000406087291 */ /* 0x000fe2000f8e18ff */
[----:B------:R-:W-:Y:S01]  /*1850*/  LOP3.LUT R15, R15, UR9, RZ, 0x3c, !PT ;  /* 0x000000090f0f7c12 */ /* 0x000fe2000f8e3cff */
[----:B------:R-:W-:Y:S02]  /*1860*/  UIADD3.X UR27, UPT, UPT, URZ, UR23, URZ, UP1, !UPT ;  /* 0x00000017ff1b7290 */ /* 0x000fe40008ffe4ff */
[----:B------:R-:W-:Y:S01]  /*1870*/  UIADD3.X UR21, UPT, UPT, URZ, UR23, URZ, UP0, !UPT ;  /* 0x00000017ff157290 */ /* 0x000fe200087fe4ff */
[----:B-1----:R-:W-:Y:S01]  /*1880*/  SHF.L.U32 R2, R15, 0x1f, RZ ;  /* 0x0000001f0f027819 */ /* 0x002fe200000006ff */
[----:B------:R-:W-:Y:S01]  /*1890*/  UMOV UR18, 0x0 ;  /* 0x0000000000127882 */ /* 0x000fe20000000000 */
[----:B------:R-:W-:Y:S01]  /*18a0*/  UMOV UR19, 0x10000000 ;  /* 0x1000000000137882 */ /* 0x000fe20000000000 */
[----:B------:R-:W-:Y:S01]  /*18b0*/  UMOV UR12, UR36 ;  /* 0x00000024000c7c82 */ /* 0x000fe20008000000 */
[----:B------:R1:W1:Y:S01]  /*18c0*/  SYNCS.PHASECHK.TRANS64.TRYWAIT P0, [UR8+0x30], R2 ;  /* 0x00003002ff0075a7 */ /* 0x0002620008001108 */
[----:B------:R-:W-:Y:S01]  /*18d0*/  ULEA UR8, UR17, UR4, 0xe ;  /* 0x0000000411087291 */ /* 0x000fe2000f8e70ff */
[----:B------:R-:W-:Y:S01]  /*18e0*/  UMOV UR9, UR33 ;  /* 0x0000002100097c82 */ /* 0x000fe20008000000 */
[----:B------:R-:W-:-:S02]  /*18f0*/  UMOV UR10, UR35 ;  /* 0x00000023000a7c82 */ /* 0x000fc40008000000 */
[----:B------:R-:W-:Y:S02]  /*1900*/  UIADD3 UR32, UPT, UPT, UR8, 0x8400, URZ ;  /* 0x0000840008207890 */ /* 0x000fe4000fffe0ff */
[----:B------:R-:W-:Y:S02]  /*1910*/  UIADD3 UR8, UPT, UPT, UR8, 0x20400, URZ ;  /* 0x0002040008087890 */ /* 0x000fe4000fffe0ff */
[----:B------:R-:W-:Y:S01]  /*1920*/  UIADD3 UR16, UPT, UPT, UR16, 0x1, URZ ;  /* 0x0000000110107890 */ /* 0x000fe2000fffe0ff */
[----:B------:R-:W-:Y:S01]  /*1930*/  UMOV UR24, UR5 ;  /* 0x0000000500187c82 */ /* 0x000fe20008000000 */
[----:B------:R-:W-:Y:S02]  /*1940*/  UMOV UR17, UR6 ;  /* 0x0000000600117c82 */ /* 0x000fe40008000000 */
[----:B------:R-:W-:Y:S01]  /*1950*/  UISETP.NE.AND UP0, UPT, UR16, UR5, UPT ;  /* 0x000000051000728c */ /* 0x000fe2000bf05270 */
[----:B------:R1:W-:Y:S02]  /*1960*/  UTMALDG.3D [UR32], [UR26], desc[UR18] ;  /* 0x000012201a0075b4 */ /* 0x0003e40008011000 */
[----:B------:R1:W-:Y:S06]  /*1970*/  UTMALDG.3D [UR8], [UR20], desc[UR18] ;  /* 0x00001208140075b4 */ /* 0x0003ec0008011000 */
[----:B------:R-:W-:Y:S05]  /*1980*/  BRA.U UP0, `(.L_x_25) ;  /* 0xfffffffd00647547 */ /* 0x000fea000b83ffff */
.L_x_20:
[----:B-1----:R-:W-:Y:S01]  /*1990*/  ULEA UR8, UR6, UR4, 0x3 ;  /* 0x0000000406087291 */ /* 0x002fe2000f8e18ff */
[----:B------:R-:W-:Y:S01]  /*19a0*/  SHF.L.U32 R2, R15, 0x1f, RZ ;  /* 0x0000001f0f027819 */ /* 0x000fe200000006ff */
[----:B------:R-:W-:Y:S01]  /*19b0*/  @!P1 SYNCS.ARRIVE.TRANS64.A1T0 RZ, [UR4+0x88], RZ ;  /* 0x000088ffffff99a7 */ /* 0x000fe20008100004 */
[----:B------:R-:W-:-:S06]  /*19c0*/  UISETP.GT.AND UP0, UPT, UR15, UR14, UPT ;  /* 0x0000000e0f00728c */ /* 0x000fcc000bf04270 */
[----:B--2---:R1:W2:Y:S03]  /*19d0*/  SYNCS.PHASECHK.TRANS64.TRYWAIT P0, [UR8+0x30], R2 ;  /* 0x00003002ff0075a7 */ /* 0x0042a60008001108 */
[----:B------:R-:W-:Y:S05]  /*19e0*/  BRA.U !UP0, `(.L_x_26) ;  /* 0x0000000108a87547 */ /* 0x000fea000b800000 */
[----:B------:R-:W-:Y:S01]  /*19f0*/  UIADD3 UR21, UPT, UPT, UR7, UR24, URZ ;  /* 0x0000001807157290 */ /* 0x000fe2000fffe0ff */
[----:B------:R-:W-:-:S11]  /*1a00*/  UMOV UR25, UR6 ;  /* 0x0000000600197c82 */ /* 0x000fd60008000000 */
.L_x_31:
[----:B-1----:R-:W-:Y:S01]  /*1a10*/  ULEA UR17, UR25, UR4, 0x3 ;  /* 0x0000000419117291 */ /* 0x002fe2000f8e18ff */
[----:B--2---:R-:W-:Y:S01]  /*1a20*/  @!P5 MOV R3, 0x8000 ;  /* 0x000080000003d802 */ /* 0x004fe20000000f00 */
[----:B--2---:R-:W-:Y:S10]  /*1a30*/  @P0 BRA `(.L_x_27) ;  /* 0x00000000000c0947 */ /* 0x004ff40003800000 */
[----:B------:R-:W-:-:S04]  /*1a40*/  SHF.L.U32 R5, R15, 0x1f, RZ ;  /* 0x0000001f0f057819 */ /* 0x000fc800000006ff */
[----:B------:R-:W2:Y:S02]  /*1a50*/  SYNCS.PHASECHK.TRANS64.TRYWAIT P0, [UR17+0x30], R5 ;  /* 0x00003005ff0075a7 */ /* 0x000ea40008001111 */
[----:B--2---:R-:W-:Y:S05]  /*1a60*/  @!P0 BRA `(.L_x_28) ;  /* 0x0000006800608947 */ /* 0x004fea0003800000 */
.L_x_27:
[----:B------:R2:W-:Y:S01]  /*1a70*/  @!P5 SYNCS.ARRIVE.TRANS64 RZ, [UR17], R3 ;  /* 0x00000003ffffd9a7 */ /* 0x0005e20008000011 */
[----:B------:R-:W-:Y:S04]  /*1a80*/  BSSY.RECONVERGENT B0, `(.L_x_29) ;  /* 0x0000003000007945 */ /* 0x000fe80003800200 */
[----:B------:R-:W-:Y:S05]  /*1a90*/  @P4 BRA `(.L_x_30) ;  /* 0x0000000000044947 */ /* 0x000fea0003800000 */
[----:B------:R-:W-:Y:S05]  /*1aa0*/  BPT.TRAP 0x1 ;  /* 0x000000040000795c */ /* 0x000fea0000300000 */
.L_x_30:
[----:B------:R-:W-:Y:S05]  /*1ab0*/  BSYNC.RECONVERGENT B0 ;  /* 0x0000000000007941 */ /* 0x000fea0003800200 */
.L_x_29:
        /* <DEDUP_REMOVED lines=20> */
[----:B------:R-:W-:Y:S01]  /*1c00*/  UIADD3 UR8, UPT, UPT, UR8, 0x20400, URZ ;  /* 0x0002040008087890 */ /* 0x000fe2000fffe0ff */
[----:B------:R-:W-:Y:S01]  /*1c10*/  UMOV UR9, UR17 ;  /* 0x0000001100097c82 */ /* 0x000fe20008000000 */
[----:B------:R-:W-:Y:S01]  /*1c20*/  UMOV UR10, UR19 ;  /* 0x00000013000a7c82 */ /* 0x000fe20008000000 */
[----:B------:R-:W-:Y:S01]  /*1c30*/  UIADD3 UR24, UPT, UPT, UR24, 0x1, URZ ;  /* 0x0000000118187890 */ /* 0x000fe2000fffe0ff */
[----:B------:R-:W-:-:S03]  /*1c40*/  UMOV UR25, UR6 ;  /* 0x0000000600197c82 */ /* 0x000fc60008000000 */
[----:B------:R1:W-:Y:S01]  /*1c50*/  UTMALDG.3D [UR16], [UR30], desc[UR26] ;  /* 0x00001a101e0075b4 */ /* 0x0003e20008011000 */
[----:B------:R-:W-:Y:S01]  /*1c60*/  UISETP.NE.AND UP0, UPT, UR24, UR21, UPT ;  /* 0x000000151800728c */ /* 0x000fe2000bf05270 */
[----:B------:R1:W-:Y:S08]  /*1c70*/  UTMALDG.3D [UR8], [UR28], desc[UR26] ;  /* 0x00001a081c0075b4 */ /* 0x0003f00008011000 */
[----:B------:R-:W-:Y:S05]  /*1c80*/  BRA.U UP0, `(.L_x_31) ;  /* 0xfffffffd00607547 */ /* 0x000fea000b83ffff */
.L_x_26:
[C---:B-1----:R-:W-:Y:S01]  /*1c90*/  LEA R2, R14.reuse, UR4, 0x3 ;  /* 0x000000040e027c11 */ /* 0x042fe2000f8e18ff */
[----:B------:R-:W-:Y:S01]  /*1ca0*/  NOP ;  /* 0x0000000000007918 */ /* 0x000fe20000000000 */
[----:B--2---:R-:W-:Y:S02]  /*1cb0*/  SHF.L.U32 R3, R13, 0x1f, RZ ;  /* 0x0000001f0d037819 */ /* 0x004fe400000006ff */
[----:B------:R-:W-:Y:S02]  /*1cc0*/  LEA R4, R14, UR4, 0x4 ;  /* 0x000000040e047c11 */ /* 0x000fe4000f8e20ff */
[----:B------:R-:W1:Y:S02]  /*1cd0*/  SYNCS.PHASECHK.TRANS64.TRYWAIT P0, [R2+URZ+0x90], R3 ;  /* 0x00009003020075a7 */ /* 0x000e6400080011ff */
[----:B-1----:R-:W-:Y:S05]  /*1ce0*/  @!P0 BRA `(.L_x_32) ;  /* 0x0000006400d88947 */ /* 0x002fea0003800000 */
.L_x_111:
[----:B------:R-:W2:Y:S01]  /*1cf0*/  LDS.128 R4, [R4+0x120] ;  /* 0x0001200004047984 */ /* 0x000ea20000000c00 */
[----:B---3--:R-:W-:Y:S01]  /*1d00*/  ISETP.GE.AND P0, PT, R72, 0x1, PT ;  /* 0x000000014800780c */ /* 0x008fe20003f06270 */
[----:B-1----:R-:W-:Y:S01]  /*1d10*/  VIADD R2, R2, 0xa0 ;  /* 0x000000a002027836 */ /* 0x002fe20000000000 */
[----:B------:R-:W-:Y:S01]  /*1d20*/  @!PT LDS RZ, [RZ] ;  /* 0x00000000fffff984 */ /* 0x000fe20000000800 */
[----:B------:R-:W-:Y:S01]  /*1d30*/  @!PT LDS RZ, [RZ] ;  /* 0x00000000fffff984 */ /* 0x000fe20000000800 */
[----:B------:R-:W-:Y:S01]  /*1d40*/  @!PT LDS RZ, [RZ] ;  /* 0x00000000fffff984 */ /* 0x000fe20000000800 */
[----:B------:R-:W-:Y:S01]  /*1d50*/  @!PT LDS RZ, [RZ] ;  /* 0x00000000fffff984 */ /* 0x000fe20000000800 */
[----:B------:R1:W-:Y:S06]  /*1d60*/  MEMBAR.ALL.CTA ;  /* 0x0000000000007992 */ /* 0x0003ec0000008000 */
[----:B-1----:R-:W1:Y:S01]  /*1d70*/  FENCE.VIEW.ASYNC.S ;  /* 0x00000000000073c6 */ /* 0x002e620000000000 */
[----:B------:R-:W-:-:S04]  /*1d80*/  PRMT R2, RZ, 0x654, R2 ;  /* 0x00000654ff027816 */ /* 0x000fc80000000002 */
[----:B-1----:R1:W-:Y:S01]  /*1d90*/  SYNCS.ARRIVE.TRANS64.RED.A1T0 RZ, [R2+URZ], RZ ;  /* 0x000000ff02ff79a7 */ /* 0x0023e200081004ff */
[----:B--2---:R-:W-:-:S13]  /*1da0*/  LOP3.LUT P2, RZ, R6, 0x1, RZ, 0xc0, !PT ;  /* 0x0000000106ff7812 */ /* 0x004fda000784c0ff */
[----:B------:R-:W-:Y:S01]  /*1db0*/  @P2 SHF.R.U32.HI R3, RZ, 0x10, R5 ;  /* 0x00000010ff032819 */ /* 0x000fe20000011605 */
[----:B------:R-:W-:Y:S01]  /*1dc0*/  VOTEU.ANY UP0, P2 ;  /* 0x0000000000ff7886 */ /* 0x000fe20001000100 */
[----:B------:R-:W-:Y:S02]  /*1dd0*/  @P2 MOV R11, R4 ;  /* 0x00000004000b2202 */ /* 0x000fe40000000f00 */
[----:B------:R-:W-:Y:S02]  /*1de0*/  @P2 R2UR.BROADCAST UR8, R3 ;  /* 0x00000000030822ca */ /* 0x000fe400008e0000 */
[----:B------:R-:W-:-:S11]  /*1df0*/  @P2 LOP3.LUT R8, R5, 0xffff, RZ, 0xc0, !PT ;  /* 0x0000ffff05082812 */ /* 0x000fd600078ec0ff */
[----:B------:R-:W-:Y:S01]  /*1e00*/  @UP0 UMOV UR36, UR8 ;  /* 0x0000000800240c82 */ /* 0x000fe20008000000 */
[----:B-1----:R-:W-:Y:S05]  /*1e10*/  @!P0 BRA `(.L_x_33) ;  /* 0x0000000000b88947 */ /* 0x002fea0003800000 */
[----:B------:R-:W4:Y:S01]  /*1e20*/  LDC.64 R4, c[0x0][0xb18] ;  /* 0x0002c600ff047b82 */ /* 0x000f220000000a00 */
[----:B------:R-:W-:-:S07]  /*1e30*/  ISETP.NE.AND P3, PT, R72, 0x1, PT ;  /* 0x000000014800780c */ /* 0x000fce0003f65270 */
[----:B------:R-:W1:Y:S08]  /*1e40*/  LDC.64 R6, c[0x0][0xb10] ;  /* 0x0002c400ff067b82 */ /* 0x000e700000000a00 */
[----:B------:R-:W2:Y:S08]  /*1e50*/  LDC R16, c[0x0][0xb20] ;  /* 0x0002c800ff107b82 */ /* 0x000eb00000000800 */
[----:B------:R-:W3:Y:S01]  /*1e60*/  LDC R18, c[0x0][0xb0c] ;  /* 0x0002c300ff127b82 */ /* 0x000ee20000000800 */
[----:B----4-:R-:W-:Y:S01]  /*1e70*/  IMAD.HI.U32 R17, R0, R5, RZ ;  /* 0x0000000500117227 */ /* 0x010fe200078e00ff */
[----:B------:R-:W-:-:S03]  /*1e80*/  ISETP.NE.AND P0, PT, R4, 0x1, PT ;  /* 0x000000010400780c */ /* 0x000fc60003f05270 */
[----:B------:R-:W-:-:S03]  /*1e90*/  IMAD.HI.U32 R5, R8, R5, RZ ;  /* 0x0000000508057227 */ /* 0x000fc600078e00ff */
[----:B------:R-:W4:Y:S01]  /*1ea0*/  LDC.64 R2, c[0x0][0xb28] ;  /* 0x0002ca00ff027b82 */ /* 0x000f220000000a00 */
[----:B-1----:R-:W-:-:S04]  /*1eb0*/  IMAD.HI.U32 R20, R9, R6, RZ ;  /* 0x0000000609147227 */ /* 0x002fc800078e00ff */
[----:B------:R-:W-:Y:S01]  /*1ec0*/  IMAD.HI.U32 R22, R11, R6, RZ ;  /* 0x000000060b167227 */ /* 0x000fe200078e00ff */
[----:B------:R-:W-:Y:S02]  /*1ed0*/  SHF.R.U32.HI R20, RZ, R7, R20 ;  /* 0x00000007ff147219 */ /* 0x000fe40000011614 */
[-C--:B--2---:R-:W-:Y:S02]  /*1ee0*/  SHF.R.U32.HI R17, RZ, R16.reuse, R17 ;  /* 0x00000010ff117219 */ /* 0x084fe40000011611 */
[----:B------:R-:W-:Y:S02]  /*1ef0*/  SHF.R.U32.HI R5, RZ, R16, R5 ;  /* 0x00000010ff057219 */ /* 0x000fe40000011605 */
[----:B------:R-:W-:Y:S02]  /*1f00*/  SEL R17, R0, R17, !P0 ;  /* 0x0000001100117207 */ /* 0x000fe40004000000 */
[----:B------:R-:W-:Y:S02]  /*1f10*/  SHF.R.U32.HI R22, RZ, R7, R22 ;  /* 0x00000007ff167219 */ /* 0x000fe40000011616 */
[----:B---3--:R-:W-:-:S02]  /*1f20*/  ISETP.NE.AND P1, PT, R18, 0x1, PT ;  /* 0x000000011200780c */ /* 0x008fc40003f25270 */
[----:B------:R-:W-:Y:S02]  /*1f30*/  SEL R5, R8, R5, !P0 ;  /* 0x0000000508057207 */ /* 0x000fe40004000000 */
[----:B------:R-:W-:Y:S02]  /*1f40*/  SEL R19, R9, R20, !P1 ;  /* 0x0000001409137207 */ /* 0x000fe40004800000 */
[----:B------:R-:W-:Y:S01]  /*1f50*/  SEL R7, R11, R22, !P1 ;  /* 0x000000160b077207 */ /* 0x000fe20004800000 */
[----:B----4-:R-:W-:-:S04]  /*1f60*/  IMAD.HI.U32 R20, R17, R2, RZ ;  /* 0x0000000211147227 */ /* 0x010fc800078e00ff */
[----:B------:R-:W-:Y:S01]  /*1f70*/  IMAD.HI.U32 R6, R19, R2, RZ ;  /* 0x0000000213067227 */ /* 0x000fe200078e00ff */
[----:B------:R-:W-:-:S04]  /*1f80*/  @P3 SHF.R.U32.HI R17, RZ, R3, R20 ;  /* 0x00000003ff113219 */ /* 0x000fc80000011614 */
[----:B------:R-:W-:Y:S01]  /*1f90*/  @P3 SHF.R.U32.HI R19, RZ, R3, R6 ;  /* 0x00000003ff133219 */ /* 0x000fe20000011606 */
[----:B------:R-:W-:-:S04]  /*1fa0*/  IMAD R17, R72, R17, RZ ;  /* 0x0000001148117224 */ /* 0x000fc800078e02ff */
[----:B------:R-:W-:Y:S01]  /*1fb0*/  IMAD R6, R72, R19, RZ ;  /* 0x0000001348067224 */ /* 0x000fe200078e02ff */
[C---:B------:R-:W-:Y:S02]  /*1fc0*/  ISETP.GE.AND P0, PT, R5.reuse, R17, PT ;  /* 0x000000110500720c */ /* 0x040fe40003f06270 */
[----:B------:R-:W-:Y:S02]  /*1fd0*/  IADD3 R17, PT, PT, -R5, RZ, RZ ;  /* 0x000000ff05117210 */ /* 0x000fe40007ffe1ff */
[----:B------:R-:W-:Y:S01]  /*1fe0*/  ISETP.GE.OR P0, PT, R7, R6, P0 ;  /* 0x000000060700720c */ /* 0x000fe20000706670 */
[----:B------:R-:W-:-:S04]  /*1ff0*/  IMAD.HI.U32 R6, R5, R2, RZ ;  /* 0x0000000205067227 */ /* 0x000fc800078e00ff */
[----:B------:R-:W-:Y:S01]  /*2000*/  IMAD R8, R4, R17, R8 ;  /* 0x0000001104087224 */ /* 0x000fe200078e0208 */
[----:B------:R-:W-:-:S04]  /*2010*/  SHF.R.U32.HI R6, RZ, R3, R6 ;  /* 0x00000003ff067219 */ /* 0x000fc80000011606 */
[----:B------:R-:W-:-:S03]  /*2020*/  SEL R6, R5, R6, !P3 ;  /* 0x0000000605067207 */ /* 0x000fc60005800000 */
[----:B------:R-:W-:-:S04]  /*2030*/  @!P0 IMAD.HI.U32 R16, R7, R2, RZ ;  /* 0x0000000207108227 */ /* 0x000fc800078e00ff */
[----:B------:R-:W-:Y:S01]  /*2040*/  IMAD.MOV R2, RZ, RZ, -R6 ;  /* 0x000000ffff027224 */ /* 0x000fe200078e0a06 */
[----:B------:R-:W-:-:S03]  /*2050*/  @!P0 SHF.R.U32.HI R16, RZ, R3, R16 ;  /* 0x00000003ff108219 */ /* 0x000fc60000011610 */
[----:B------:R-:W-:Y:S01]  /*2060*/  IMAD R2, R72, R2, R5 ;  /* 0x0000000248027224 */ /* 0x000fe200078e0205 */
        /* <DEDUP_REMOVED lines=9> */
.L_x_33:
[----:B------:R-:W1:Y:S02]  /*2100*/  LDCU UR8, c[0x0][0xb30] ;  /* 0x00016600ff0877ac */ /* 0x000e640008000800 */
[----:B-1----:R-:W-:-:S09]  /*2110*/  UISETP.NE.AND UP0, UPT, UR8, 0x1, UPT ;  /* 0x000000010800788c */ /* 0x002fd2000bf05270 */
[----:B------:R-:W-:Y:S05]  /*2120*/  BRA.U UP0, `(.L_x_34) ;  /* 0x0000000100407547 */ /* 0x000fea000b800000 */
[----:B------:R-:W1:Y:S08]  /*2130*/  LDC.64 R4, c[0x0][0xb10] ;  /* 0x0002c400ff047b82 */ /* 0x000e700000000a00 */
[----:B------:R-:W2:Y:S08]  /*2140*/  LDC.64 R2, c[0x0][0xb18] ;  /* 0x0002c600ff027b82 */ /* 0x000eb00000000a00 */
[----:B------:R-:W3:Y:S08]  /*2150*/  LDC R6, c[0x0][0xb20] ;  /* 0x0002c800ff067b82 */ /* 0x000ef00000000800 */
[----:B------:R-:W4:Y:S01]  /*2160*/  LDC R16, c[0x0][0xb0c] ;  /* 0x0002c300ff107b82 */ /* 0x000f220000000800 */
[----:B-1----:R-:W-:-:S05]  /*2170*/  IMAD.HI.U32 R4, R11, R4, RZ ;  /* 0x000000040b047227 */ /* 0x002fca00078e00ff */
[----:B------:R-:W-:Y:S01]  /*2180*/  SHF.R.U32.HI R4, RZ, R5, R4 ;  /* 0x00000005ff047219 */ /* 0x000fe20000011604 */
[----:B--2---:R-:W-:Y:S01]  /*2190*/  IMAD.HI.U32 R3, R8, R3, RZ ;  /* 0x0000000308037227 */ /* 0x004fe200078e00ff */
[----:B------:R-:W-:-:S04]  /*21a0*/  ISETP.NE.AND P0, PT, R2, 0x1, PT ;  /* 0x000000010200780c */ /* 0x000fc80003f05270 */
[----:B---3--:R-:W-:-:S04]  /*21b0*/  SHF.R.U32.HI R3, RZ, R6, R3 ;  /* 0x00000006ff037219 */ /* 0x008fc80000011603 */
[----:B------:R-:W-:Y:S02]  /*21c0*/  SEL R3, R8, R3, !P0 ;  /* 0x0000000308037207 */ /* 0x000fe40004000000 */
[----:B----4-:R-:W-:-:S04]  /*21d0*/  ISETP.NE.AND P1, PT, R16, 0x1, PT ;  /* 0x000000011000780c */ /* 0x010fc80003f25270 */
[----:B------:R-:W-:-:S05]  /*21e0*/  SEL R4, R11, R4, !P1 ;  /* 0x000000040b047207 */ /* 0x000fca0004800000 */
[----:B------:R-:W-:Y:S02]  /*21f0*/  IMAD.IADD R5, R3, 0x1, -R4 ;  /* 0x0000000103057824 */ /* 0x000fe400078e0a04 */
[----:B------:R-:W-:Y:S02]  /*2200*/  IMAD.IADD R3, R4, 0x1, -R3 ;  /* 0x0000000104037824 */ /* 0x000fe400078e0a03 */
[----:B------:R-:W-:Y:S02]  /*2210*/  IMAD R11, R5, R16, R11 ;  /* 0x00000010050b7224 */ /* 0x000fe400078e020b */
[----:B------:R-:W-:-:S07]  /*2220*/  IMAD R8, R3, R2, R8 ;  /* 0x0000000203087224 */ /* 0x000fce00078e0208 */
.L_x_34:
[----:B------:R-:W-:Y:S01]  /*2230*/  VIADD R14, R14, 0x1 ;  /* 0x000000010e0e7836 */ /* 0x000fe20000000000 */
[----:B------:R-:W-:Y:S01]  /*2240*/  PLOP3.LUT P1, PT, PT, PT, PT, 0x80, 0x8 ;  /* 0x000000000008781c */ /* 0x000fe20003f2f070 */
[----:B------:R-:W-:Y:S02]  /*2250*/  IMAD.IADD R21, R11, 0x1, R170 ;  /* 0x000000010b157824 */ /* 0x000fe400078e02aa */
[----:B------:R-:W-:Y:S01]  /*2260*/  IMAD.IADD R20, R8, 0x1, R147 ;  /* 0x0000000108147824 */ /* 0x000fe200078e0293 */
[----:B------:R-:W-:-:S04]  /*2270*/  ISETP.NE.AND P0, PT, R14, 0x2, PT ;  /* 0x000000020e00780c */ /* 0x000fc80003f05270 */
[----:B------:R-:W-:Y:S02]  /*2280*/  SEL R2, RZ, 0x1, P0 ;  /* 0x00000001ff027807 */ /* 0x000fe40000000000 */
[----:B------:R-:W-:Y:S02]  /*2290*/  SEL R14, R14, RZ, P0 ;  /* 0x000000ff0e0e7207 */ /* 0x000fe40000000000 */
[----:B------:R-:W-:Y:S01]  /*22a0*/  LOP3.LUT R13, R13, R2, RZ, 0x3c, !PT ;  /* 0x000000020d0d7212 */ /* 0x000fe200078e3cff */
[----:B------:R-:W-:Y:S06]  /*22b0*/  @P2 BRA `(.L_x_35) ;  /* 0xfffffff000a02947 */ /* 0x000fec000383ffff */
[----:B------:R-:W-:Y:S01]  /*22c0*/  UIADD3 UR4, UPT, UPT, UR4, 0x30, URZ ;  /* 0x0000003004047890 */ /* 0x000fe2000fffe0ff */
[----:B------:R-:W-:-:S03]  /*22d0*/  SHF.L.U32 R3, R15, 0x1f, RZ ;  /* 0x0000001f0f037819 */ /* 0x000fc600000006ff */
[----:B------:R-:W-:-:S09]  /*22e0*/  ULEA UR5, UR6, UR4, 0x3 ;  /* 0x0000000406057291 */ /* 0x000fd2000f8e18ff */
[----:B------:R-:W1:Y:S02]  /*22f0*/  SYNCS.PHASECHK.TRANS64.TRYWAIT P0, [UR5], R3 ;  /* 0x00000003ff0075a7 */ /* 0x000e640008001105 */
[----:B-1----:R-:W-:Y:S05]  /*2300*/  @!P0 BRA `(.L_x_36) ;  /* 0x0000006000648947 */ /* 0x002fea0003800000 */
.L_x_113:
[----:B------:R-:W-:-:S04]  /*2310*/  UIADD3 UR6, UPT, UPT, UR6, 0x1, URZ ;  /* 0x0000000106067890 */ /* 0x000fc8000fffe0ff */
[----:B------:R-:W-:-:S04]  /*2320*/  UISETP.NE.AND UP0, UPT, UR6, 0x6, UPT ;  /* 0x000000060600788c */ /* 0x000fc8000bf05270 */
[----:B------:R-:W-:Y:S02]  /*2330*/  USEL UR7, URZ, 0x1, UP0 ;  /* 0x00000001ff077887 */ /* 0x000fe40008000000 */
[----:B------:R-:W-:-:S04]  /*2340*/  USEL UR6, UR6, URZ, UP0 ;  /* 0x000000ff06067287 */ /* 0x000fc80008000000 */
[----:B------:R-:W-:Y:S01]  /*2350*/  ULEA UR5, UR6, UR4, 0x3 ;  /* 0x0000000406057291 */ /* 0x000fe2000f8e18ff */
[----:B------:R-:W-:-:S04]  /*2360*/  LOP3.LUT R2, R15, UR7, RZ, 0x3c, !PT ;  /* 0x000000070f027c12 */ /* 0x000fc8000f8e3cff */
[----:B-1----:R-:W-:-:S04]  /*2370*/  SHF.L.U32 R3, R2, 0x1f, RZ ;  /* 0x0000001f02037819 */ /* 0x002fc800000006ff */
[----:B------:R-:W1:Y:S02]  /*2380*/  SYNCS.PHASECHK.TRANS64.TRYWAIT P0, [UR5], R3 ;  /* 0x00000003ff0075a7 */ /* 0x000e640008001105 */
[----:B-1----:R-:W-:Y:S05]  /*2390*/  @!P0 BRA `(.L_x_37) ;  /* 0x0000006000588947 */ /* 0x002fea0003800000 */
.L_x_115:
        /* <DEDUP_REMOVED lines=9> */
.L_x_117:
        /* <DEDUP_REMOVED lines=9> */
.L_x_119:
        /* <DEDUP_REMOVED lines=9> */
.L_x_121:
[----:B------:R-:W-:-:S04]  /*2550*/  UIADD3 UR6, UPT, UPT, UR6, 0x1, URZ ;  /* 0x0000000106067890 */ /* 0x000fc8000fffe0ff */
[----:B------:R-:W-:-:S04]  /*2560*/  UISETP.NE.AND UP0, UPT, UR6, 0x6, UPT ;  /* 0x000000060600788c */ /* 0x000fc8000bf05270 */
[----:B------:R-:W-:Y:S02]  /*2570*/  USEL UR5, URZ, 0x1, UP0 ;  /* 0x00000001ff057887 */ /* 0x000fe40008000000 */
[----:B------:R-:W-:-:S04]  /*2580*/  USEL UR6, UR6, URZ, UP0 ;  /* 0x000000ff06067287 */ /* 0x000fc80008000000 */
[----:B------:R-:W-:Y:S01]  /*2590*/  ULEA UR6, UR6, UR4, 0x3 ;  /* 0x0000000406067291 */ /* 0x000fe2000f8e18ff */
[----:B-1----:R-:W-:-:S04]  /*25a0*/  LOP3.LUT R3, R2, UR5, RZ, 0x3c, !PT ;  /* 0x0000000502037c12 */ /* 0x002fc8000f8e3cff */
[----:B------:R-:W-:Y:S01]  /*25b0*/  SHF.L.U32 R3, R3, 0x1f, RZ ;  /* 0x0000001f03037819 */ /* 0x000fe200000006ff */
[----:B----4-:R-:W-:-:S07]  /*25c0*/  IMAD.U32 R0, RZ, RZ, UR6 ;  /* 0x00000006ff007e24 */ /* 0x010fce000f8e00ff */
.L_x_41:
[----:B-1----:R1:W2:Y:S02]  /*25d0*/  SYNCS.PHASECHK.TRANS64.TRYWAIT P0, [R0+URZ], R3 ;  /* 0x00000003000075a7 */ /* 0x0022a400080011ff */
[----:B--2---:R-:W-:Y:S05]  /*25e0*/  @!P0 NANOSLEEP.SYNCS 0x989680 ;  /* 0x009896800000895d */ /* 0x004fea0003900000 */
[----:B------:R-:W2:Y:S02]  /*25f0*/  @!P0 SYNCS.PHASECHK.TRANS64 P0, [R0+URZ], R3 ;  /* 0x00000003000085a7 */ /* 0x000ea400080010ff */
[----:B--2---:R-:W-:Y:S05]  /*2600*/  @P0 EXIT ;  /* 0x000000000000094d */ /* 0x004fea0003800000 */
[----:B------:R-:W-:Y:S05]  /*2610*/  BRA `(.L_x_41) ;  /* 0xfffffffc00ec7947 */ /* 0x000fea000383ffff */
.L_x_17:
[----:B------:R-:W-:-:S04]  /*2620*/  UISETP.NE.AND UP1, UPT, UR37, URZ, UPT ;  /* 0x000000ff2500728c */ /* 0x000fc8000bf25270 */
[----:B------:R-:W-:-:S09]  /*2630*/  UISETP.NE.OR UP1, UPT, UR8, 0x1, UP1 ;  /* 0x000000010800788c */ /* 0x000fd20008f25670 */
[----:B------:R-:W-:Y:S05]  /*2640*/  BRA.U UP1, `(.L_x_42) ;  /* 0x0000000501487547 */ /* 0x000fea000b800000 */
[----:B------:R-:W-:Y:S01]  /*2650*/  ISETP.NE.AND P2, PT, R2, RZ, PT ;  /* 0x000000ff0200720c */ /* 0x000fe20003f45270 */
[----:B------:R-:W-:Y:S01]  /*2660*/  IMAD.MOV.U32 R12, RZ, RZ, 0x1 ;  /* 0x00000001ff0c7424 */ /* 0x000fe200078e00ff */
[----:B------:R-:W-:Y:S02]  /*2670*/  CS2R R10, SRZ ;  /* 0x00000000000a7805 */ /* 0x000fe4000001ff00 */
[----:B------:R-:W-:Y:S01]  /*2680*/  CS2R R8, SRZ ;  /* 0x0000000000087805 */ /* 0x000fe2000001ff00 */
[----:B------:R-:W-:Y:S01]  /*2690*/  UMOV UR4, 0x400 ;  /* 0x0000040000047882 */ /* 0x000fe20000000000 */
[----:B------:R-:W-:Y:S01]  /*26a0*/  UMOV UR6, URZ ;  /* 0x000000ff00067c82 */ /* 0x000fe20008000000 */
[----:B------:R-:W-:-:S12]  /*26b0*/  ULEA UR37, UR37, UR4, 0x18 ;  /* 0x0000000425257291 */ /* 0x000fd8000f8ec0ff */
.L_x_46:
[----:B------:R-:W-:Y:S02]  /*26c0*/  LEA R0, R8, UR37, 0x3 ;  /* 0x0000002508007c11 */ /* 0x000fe4000f8e18ff */
[----:B------:R-:W-:-:S03]  /*26d0*/  SHF.L.U32 R5, R9, 0x1f, RZ ;  /* 0x0000001f09057819 */ /* 0x000fc600000006ff */
[----:B------:R-:W-:Y:S01]  /*26e0*/  VIADD R4, R0, 0x100 ;  /* 0x0000010000047836 */ /* 0x000fe20000000000 */
[----:B------:R-:W1:Y:S02]  /*26f0*/  SYNCS.PHASECHK.TRANS64.TRYWAIT P0, [R0+URZ+0xf0], R5 ;  /* 0x0000f005000075a7 */ /* 0x000e6400080011ff */
[----:B-1----:R-:W-:Y:S05]  /*2700*/  @!P0 BRA `(.L_x_43) ;  /* 0x0000005c00dc8947 */ /* 0x002fea0003800000 */
.L_x_122:
[----:B------:R-:W-:Y:S01]  /*2710*/  ULEA UR5, UR6, UR37, 0x3 ;  /* 0x0000002506057291 */ /* 0x000fe2000f8e18ff */
[----:B------:R-:W-:Y:S02]  /*2720*/  PRMT R4, RZ, 0x654, R4 ;  /* 0x00000654ff047816 */ /* 0x000fe40000000004 */
[----:B-1----:R-:W-:Y:S01]  /*2730*/  SHF.L.U32 R5, R12, 0x1f, RZ ;  /* 0x0000001f0c057819 */ /* 0x002fe200000006ff */
[----:B------:R-:W-:Y:S01]  /*2740*/  UIADD3 UR4, UPT, UPT, UR5, 0x90, URZ ;  /* 0x0000009005047890 */ /* 0x000fe2000fffe0ff */
[----:B------:R1:W-:Y:S05]  /*2750*/  SYNCS.ARRIVE.TRANS64.RED.A1T0 RZ, [R4+URZ], RZ ;  /* 0x000000ff04ff79a7 */ /* 0x0003ea00081004ff */
[----:B------:R-:W-:Y:S01]  /*2760*/  IMAD.U32 R7, RZ, RZ, UR4 ;  /* 0x00000004ff077e24 */ /* 0x000fe2000f8e00ff */
[----:B------:R-:W2:Y:S04]  /*2770*/  SYNCS.PHASECHK.TRANS64.TRYWAIT P0, [UR5+0xa0], R5 ;  /* 0x0000a005ff0075a7 */ /* 0x000ea80008001105 */
[----:B------:R-:W-:Y:S01]  /*2780*/  PRMT R6, R2, 0x654, R7 ;  /* 0x0000065402067816 */ /* 0x000fe20000000007 */
[----:B-1----:R-:W-:Y:S01]  /*2790*/  @!P2 IMAD.MOV.U32 R4, RZ, RZ, 0x10 ;  /* 0x00000010ff04a424 */ /* 0x002fe200078e00ff */
[----:B--2---:R-:W-:Y:S06]  /*27a0*/  @!P0 BRA `(.L_x_44) ;  /* 0x0000005c00c88947 */ /* 0x004fec0003800000 */
.L_x_124:
[----:B------:R-:W-:Y:S01]  /*27b0*/  ULEA UR4, UR6, UR37, 0x4 ;  /* 0x0000002506047291 */ /* 0x000fe2000f8e20ff */
[----:B------:R-:W-:Y:S01]  /*27c0*/  SEL R3, R6, R3, !P2 ;  /* 0x0000000306037207 */ /* 0x000fe20005000000 */
[----:B------:R-:W-:Y:S01]  /*27d0*/  UIADD3 UR5, UPT, UPT, UR5, 0x90, URZ ;  /* 0x0000009005057890 */ /* 0x000fe2000fffe0ff */
[----:B-1----:R-:W-:Y:S01]  /*27e0*/  LEA R0, R11, UR37, 0x3 ;  /* 0x000000250b007c11 */ /* 0x002fe2000f8e18ff */
[----:B------:R-:W-:Y:S01]  /*27f0*/  UIADD3 UR4, UPT, UPT, UR4, 0x120, URZ ;  /* 0x0000012004047890 */ /* 0x000fe2000fffe0ff */
[----:B------:R-:W-:Y:S01]  /*2800*/  SHF.L.U32 R5, R10, 0x1f, RZ ;  /* 0x0000001f0a057819 */ /* 0x000fe200000006ff */
[----:B------:R1:W-:Y:S01]  /*2810*/  @!P2 SYNCS.ARRIVE.TRANS64.RED RZ, [R3+URZ], R4 ;  /* 0x0000000403ffa9a7 */ /* 0x0003e200080004ff */
[----:B------:R-:W-:Y:S01]  /*2820*/  UIADD3 UR6, UPT, UPT, UR6, 0x1, URZ ;  /* 0x0000000106067890 */ /* 0x000fe2000fffe0ff */
[----:B------:R-:W-:-:S03]  /*2830*/  VIADD R8, R8, 0x1 ;  /* 0x0000000108087836 */ /* 0x000fc60000000000 */
[----:B------:R-:W-:Y:S02]  /*2840*/  UISETP.NE.AND UP0, UPT, UR6, 0x2, UPT ;  /* 0x000000020600788c */ /* 0x000fe4000bf05270 */
[----:B------:R-:W-:Y:S06]  /*2850*/  UGETNEXTWORKID.BROADCAST [UR4], [UR5] ;  /* 0x00000000040073ca */ /* 0x000fec0008000100 */
[----:B------:R-:W-:Y:S01]  /*2860*/  USEL UR4, URZ, 0x1, UP0 ;  /* 0x00000001ff047887 */ /* 0x000fe20008000000 */
[----:B------:R-:W-:Y:S01]  /*2870*/  ISETP.NE.AND P0, PT, R8, 0x2, PT ;  /* 0x000000020800780c */ /* 0x000fe20003f05270 */
[----:B------:R-:W-:Y:S01]  /*2880*/  USEL UR6, UR6, URZ, UP0 ;  /* 0x000000ff06067287 */ /* 0x000fe20008000000 */
[----:B------:R-:W2:Y:S03]  /*2890*/  SYNCS.PHASECHK.TRANS64.TRYWAIT P1, [R0+URZ+0x90], R5 ;  /* 0x00009005000075a7 */ /* 0x000ea600080211ff */
[----:B------:R-:W-:Y:S01]  /*28a0*/  LOP3.LUT R12, R12, UR4, RZ, 0x3c, !PT ;  /* 0x000000040c0c7c12 */ /* 0x000fe2000f8e3cff */
[----:B-12---:R-:W-:Y:S07]  /*28b0*/  @!P1 BRA `(.L_x_45) ;  /* 0x0000005c009c9947 */ /* 0x006fee0003800000 */
.L_x_125:
[C---:B------:R-:W-:Y:S01]  /*28c0*/  LEA R4, R11.reuse, UR37, 0x4 ;  /* 0x000000250b047c11 */ /* 0x040fe2000f8e20ff */
[----:B-1----:R-:W-:Y:S01]  /*28d0*/  VIADD R0, R0, 0xa0 ;  /* 0x000000a000007836 */ /* 0x002fe20000000000 */
[----:B------:R-:W-:Y:S01]  /*28e0*/  SEL R8, R8, RZ, P0 ;  /* 0x000000ff08087207 */ /* 0x000fe20000000000 */
[----:B------:R-:W-:-:S03]  /*28f0*/  VIADD R11, R11, 0x1 ;  /* 0x000000010b0b7836 */ /* 0x000fc60000000000 */
[----:B------:R-:W1:Y:S01]  /*2900*/  LDS.128 R4, [R4+0x120] ;  /* 0x0001200004047984 */ /* 0x000e620000000c00 */
[----:B------:R-:W-:Y:S02]  /*2910*/  PRMT R0, RZ, 0x654, R0 ;  /* 0x00000654ff007816 */ /* 0x000fe40000000000 */
[C---:B------:R-:W-:Y:S01]  /*2920*/  ISETP.NE.AND P1, PT, R11.reuse, 0x2, PT ;  /* 0x000000020b00780c */ /* 0x040fe20003f25270 */
[----:B------:R-:W-:Y:S01]  /*2930*/  @!PT LDS RZ, [RZ] ;  /* 0x00000000fffff984 */ /* 0x000fe20000000800 */
[----:B------:R-:W-:Y:S01]  /*2940*/  @!PT LDS RZ, [RZ] ;  /* 0x00000000fffff984 */ /* 0x000fe20000000800 */
[----:B------:R-:W-:Y:S01]  /*2950*/  @!PT LDS RZ, [RZ] ;  /* 0x00000000fffff984 */ /* 0x000fe20000000800 */
[----:B------:R-:W-:Y:S01]  /*2960*/  @!PT LDS RZ, [RZ] ;  /* 0x00000000fffff984 */ /* 0x000fe20000000800 */
[----:B------:R2:W-:Y:S06]  /*2970*/  MEMBAR.ALL.CTA ;  /* 0x0000000000007992 */ /* 0x0005ec0000008000 */
[----:B--2---:R-:W2:Y:S01]  /*2980*/  FENCE.VIEW.ASYNC.S ;  /* 0x00000000000073c6 */ /* 0x004ea20000000000 */
[----:B------:R-:W-:Y:S01]  /*2990*/  SEL R11, R11, RZ, P1 ;  /* 0x000000ff0b0b7207 */ /* 0x000fe20000800000 */
[----:B--2---:R2:W-:Y:S01]  /*29a0*/  SYNCS.ARRIVE.TRANS64.RED.A1T0 RZ, [R0+URZ], RZ ;  /* 0x000000ff00ff79a7 */ /* 0x0045e200081004ff */
[----:B-1----:R-:W-:-:S02]  /*29b0*/  LOP3.LUT P3, RZ, R6, 0x1, RZ, 0xc0, !PT ;  /* 0x0000000106ff7812 */ /* 0x002fc4000786c0ff */
[----:B------:R-:W-:-:S04]  /*29c0*/  SEL R5, RZ, 0x1, P1 ;  /* 0x00000001ff057807 */ /* 0x000fc80000800000 */
[----:B------:R-:W-:Y:S02]  /*29d0*/  LOP3.LUT R10, R10, R5, RZ, 0x3c, !PT ;  /* 0x000000050a0a7212 */ /* 0x000fe400078e3cff */
[----:B--2---:R-:W-:-:S04]  /*29e0*/  SEL R0, RZ, 0x1, P0 ;  /* 0x00000001ff007807 */ /* 0x004fc80000000000 */
[----:B------:R-:W-:Y:S01]  /*29f0*/  LOP3.LUT R9, R9, R0, RZ, 0x3c, !PT ;  /* 0x0000000009097212 */ /* 0x000fe200078e3cff */
[----:B------:R-:W-:Y:S06]  /*2a00*/  @P3 BRA `(.L_x_46) ;  /* 0xfffffffc002c3947 */ /* 0x000fec000383ffff */
[----:B------:R-:W-:Y:S01]  /*2a10*/  ULEA UR5, UR6, UR37, 0x3 ;  /* 0x0000002506057291 */ /* 0x000fe2000f8e18ff */
[----:B------:R-:W-:-:S08]  /*2a20*/  SHF.L.U32 R3, R12, 0x1f, RZ ;  /* 0x0000001f0c037819 */ /* 0x000fd000000006ff */
[----:B------:R-:W1:Y:S02]  /*2a30*/  SYNCS.PHASECHK.TRANS64 P0, [UR5+0xa0], R3 ;  /* 0x0000a003ff0075a7 */ /* 0x000e640008001005 */
[----:B-1----:R-:W-:Y:S05]  /*2a40*/  @P0 BRA `(.L_x_47) ;  /* 0x0000000000080947 */ /* 0x002fea0003800000 */
[----:B------:R-:W1:Y:S02]  /*2a50*/  SYNCS.PHASECHK.TRANS64.TRYWAIT P0, [UR5+0xa0], R3 ;  /* 0x0000a003ff0075a7 */ /* 0x000e640008001105 */
[----:B-1----:R-:W-:Y:S05]  /*2a60*/  @!P0 BRA `(.L_x_48) ;  /* 0x0000005c00448947 */ /* 0x002fea0003800000 */
.L_x_47:
[----:B------:R-:W-:-:S04]  /*2a70*/  UIADD3 UR4, UPT, UPT, UR6, 0x1, URZ ;  /* 0x0000000106047890 */ /* 0x000fc8000fffe0ff */
[----:B------:R-:W-:-:S04]  /*2a80*/  UISETP.NE.AND UP0, UPT, UR4, 0x2, UPT ;  /* 0x000000020400788c */ /* 0x000fc8000bf05270 */
[----:B------:R-:W-:Y:S02]  /*2a90*/  USEL UR7, URZ, 0x1, UP0 ;  /* 0x00000001ff077887 */ /* 0x000fe40008000000 */
[----:B------:R-:W-:-:S04]  /*2aa0*/  USEL UR4, UR4, URZ, UP0 ;  /* 0x000000ff04047287 */ /* 0x000fc80008000000 */
[----:B------:R-:W-:Y:S01]  /*2ab0*/  ULEA UR4, UR4, UR37, 0x3 ;  /* 0x0000002504047291 */ /* 0x000fe2000f8e18ff */
[----:B-1----:R-:W-:-:S04]  /*2ac0*/  LOP3.LUT R3, R12, UR7, RZ, 0x3c, !PT ;  /* 0x000000070c037c12 */ /* 0x002fc8000f8e3cff */
[----:B------:R-:W-:-:S04]  /*2ad0*/  SHF.L.U32 R0, R3, 0x1f, RZ ;  /* 0x0000001f03007819 */ /* 0x000fc800000006ff */
[----:B------:R-:W1:Y:S02]  /*2ae0*/  SYNCS.PHASECHK.TRANS64 P0, [UR4+0xa0], R0 ;  /* 0x0000a000ff0075a7 */ /* 0x000e640008001004 */
[----:B-1----:R-:W-:Y:S05]  /*2af0*/  @P0 EXIT ;  /* 0x000000000000094d */ /* 0x002fea0003800000 */
[----:B------:R-:W-:Y:S02]  /*2b00*/  SHF.L.U32 R3, R3, 0x1f, RZ ;  /* 0x0000001f03037819 */ /* 0x000fe400000006ff */
[----:B------:R-:W-:-:S07]  /*2b10*/  MOV R0, UR4 ;  /* 0x0000000400007c02 */ /* 0x000fce0008000f00 */
.L_x_49:
[----:B-1----:R1:W2:Y:S02]  /*2b20*/  SYNCS.PHASECHK.TRANS64.TRYWAIT P0, [R0+URZ+0xa0], R3 ;  /* 0x0000a003000075a7 */ /* 0x0022a400080011ff */
[----:B--2---:R-:W-:Y:S05]  /*2b30*/  @!P0 NANOSLEEP.SYNCS 0x989680 ;  /* 0x009896800000895d */ /* 0x004fea0003900000 */
[----:B------:R-:W2:Y:S02]  /*2b40*/  @!P0 SYNCS.PHASECHK.TRANS64 P0, [R0+URZ+0xa0], R3 ;  /* 0x0000a003000085a7 */ /* 0x000ea400080010ff */
[----:B--2---:R-:W-:Y:S05]  /*2b50*/  @P0 EXIT ;  /* 0x000000000000094d */ /* 0x004fea0003800000 */
[----:B------:R-:W-:Y:S05]  /*2b60*/  BRA `(.L_x_49) ;  /* 0xfffffffc00ec7947 */ /* 0x000fea000383ffff */
.L_x_42:
[----:B------:R-:W-:-:S09]  /*2b70*/  UISETP.NE.AND UP1, UPT, UR8, URZ, UPT ;  /* 0x000000ff0800728c */ /* 0x000fd2000bf25270 */
[----:B------:R-:W-:Y:S05]  /*2b80*/  BRA.U UP1, `(.L_x_50) ;  /* 0x0000000d01b07547 */ /* 0x000fea000b800000 */
[----:B------:R-:W-:Y:S01]  /*2b90*/  UMOV UR4, 0x40 ;  /* 0x0000004000047882 */ /* 0x000fe20000000000 */
[----:B------:R-:W-:Y:S01]  /*2ba0*/  NOP ;  /* 0x0000000000007918 */ /* 0x000fe20000000000 */
[----:B------:R-:W-:Y:S01]  /*2bb0*/  ULEA UR4, UR37, UR4, 0x18 ;  /* 0x0000000425047291 */ /* 0x000fe2000f8ec0ff */
[----:B------:R-:W-:Y:S02]  /*2bc0*/  UMOV UR5, 0x400 ;  /* 0x0000040000057882 */ /* 0x000fe40000000000 */
[----:B------:R-:W-:-:S06]  /*2bd0*/  ULEA UR37, UR37, UR5, 0x18 ;  /* 0x0000000525257291 */ /* 0x000fcc000f8ec0ff */
[----:B------:R-:W1:Y:S02]  /*2be0*/  LDS.U8 R0, [UR4+0x1c] ;  /* 0x00001c04ff007984 */ /* 0x000e640008000000 */
[----:B-1----:R-:W-:-:S13]  /*2bf0*/  ISETP.NE.AND P0, PT, R0, RZ, PT ;  /* 0x000000ff0000720c */ /* 0x002fda0003f05270 */
[----:B------:R-:W-:Y:S05]  /*2c00*/  @P0 BRA `(.L_x_51) ;  /* 0x0000000000580947 */ /* 0x000fea0003800000 */
[----:B------:R-:W-:-:S13]  /*2c10*/  ELECT P0, URZ, PT ;  /* 0x0000000000ff782f */ /* 0x000fda0003800000 */
[----:B------:R-:W-:Y:S05]  /*2c20*/  @!P0 BRA `(.L_x_52) ;  /* 0x0000000000608947 */ /* 0x000fea0003800000 */
[----:B------:R-:W-:Y:S01]  /*2c30*/  UMOV UR5, 0x10 ;  /* 0x0000001000057882 */ /* 0x000fe20000000000 */
[----:B------:R-:W-:Y:S01]  /*2c40*/  HFMA2 R0, -RZ, RZ, 0, 5.9604644775390625e-08 ;  /* 0x00000001ff007431 */ /* 0x000fe200000001ff */
[----:B------:R-:W-:-:S03]  /*2c50*/  MOV R2, 0xffff ;  /* 0x0000ffff00027802 */ /* 0x000fc60000000f00 */
[----:B------:R-:W-:Y:S04]  /*2c60*/  DEPBAR.LE SB1, 0x36 ;  /* 0x00009d800000791a */ /* 0x000fe80000000000 */
[----:B------:R-:W1:Y:S02]  /*2c70*/  UTCATOMSWS.FIND_AND_SET.ALIGN UP0, UR5, UR5 ;  /* 0x00000005000575e3 */ /* 0x000e640008000800 */
[----:B-1----:R-:W-:Y:S01]  /*2c80*/  MOV R3, UR5 ;  /* 0x0000000500037c02 */ /* 0x002fe20008000f00 */
[----:B------:R-:W-:Y:S06]  /*2c90*/  BRA.U UP0, `(.L_x_53) ;  /* 0x0000000100187547 */ /* 0x000fec000b800000 */
.L_x_54:
[----:B------:R-:W-:Y:S05]  /*2ca0*/  NANOSLEEP 0x64 ;  /* 0x000000640000795d */ /* 0x000fea0003800000 */
[----:B------:R-:W-:-:S05]  /*2cb0*/  UMOV UR5, 0x10 ;  /* 0x0000001000057882 */ /* 0x000fca0000000000 */
[----:B------:R-:W-:Y:S04]  /*2cc0*/  DEPBAR.LE SB1, 0x36 ;  /* 0x00009d800000791a */ /* 0x000fe80000000000 */
[----:B------:R-:W1:Y:S02]  /*2cd0*/  UTCATOMSWS.FIND_AND_SET.ALIGN UP0, UR5, UR5 ;  /* 0x00000005000575e3 */ /* 0x000e640008000800 */
[----:B-1----:R-:W-:Y:S01]  /*2ce0*/  MOV R3, UR5 ;  /* 0x0000000500037c02 */ /* 0x002fe20008000f00 */
[----:B------:R-:W-:Y:S05]  /*2cf0*/  BRA.U !UP0, `(.L_x_54) ;  /* 0xfffffffd08e87547 */ /* 0x000fea000b83ffff */
.L_x_53:
[-C--:B------:R-:W-:Y:S02]  /*2d00*/  SHF.L.U32 R2, R2, R3.reuse, RZ ;  /* 0x0000000302027219 */ /* 0x080fe400000006ff */
[----:B------:R-:W-:Y:S01]  /*2d10*/  SHF.L.U32 R0, R0, R3, RZ ;  /* 0x0000000300007219 */ /* 0x000fe200000006ff */
[----:B------:R-:W-:Y:S02]  /*2d20*/  IMAD.SHL.U32 R3, R3, 0x20, RZ ;  /* 0x0000002003037824 */ /* 0x000fe400078e00ff */
[----:B------:R1:W-:Y:S04]  /*2d30*/  ATOMS.OR RZ, [UR4+0x14], R2 ;  /* 0x00001402ffff798c */ /* 0x0003e8000b000004 */
[----:B------:R1:W-:Y:S04]  /*2d40*/  ATOMS.OR RZ, [UR4+0x18], R0 ;  /* 0x00001800ffff798c */ /* 0x0003e8000b000004 */
[----:B------:R1:W-:Y:S01]  /*2d50*/  STS [UR37+0x140], R3 ;  /* 0x00014003ff007988 */ /* 0x0003e20008000825 */
[----:B------:R-:W-:Y:S05]  /*2d60*/  BRA `(.L_x_52) ;  /* 0x0000000000107947 */ /* 0x000fea0003800000 */
.L_x_51:
[----:B------:R-:W-:Y:S02]  /*2d70*/  MOV R0, 0xffffffff ;  /* 0xffffffff00007802 */ /* 0x000fe40000000f00 */
[----:B------:R-:W-:-:S03]  /*2d80*/  MOV R2, 0x2db0 ;  /* 0x00002db000027802 */ /* 0x000fc60000000f00 */
[----:B------:R1:W-:Y:S04]  /*2d90*/  STS [UR37+0x140], R0 ;  /* 0x00014000ff007988 */ /* 0x0003e80008000825 */
[----:B-1-3-5:R-:W-:Y:S05]  /*2da0*/  CALL.REL.NOINC `($__internal_1_$__cuda_sm10x_tcgen05_guardrail_trap_phase_invalid_during_alloc) ;  /* 0x0000006000007944 */ /* 0x02afea0003c00000 */
.L_x_52:
[----:B------:R-:W-:Y:S05]  /*2db0*/  WARPSYNC.ALL ;  /* 0x0000000000007948 */ /* 0x000fea0003800000 */
[----:B------:R-:W2:Y:S01]  /*2dc0*/  S2UR UR5, SR_CgaCtaId ;  /* 0x00000000000579c3 */ /* 0x000ea20000008800 */
[----:B------:R-:W-:Y:S01]  /*2dd0*/  UMOV UR4, 0x400 ;  /* 0x0000040000047882 */ /* 0x000fe20000000000 */
[----:B------:R-:W-:-:S06]  /*2de0*/  NOP ;  /* 0x0000000000007918 */ /* 0x000fcc0000000000 */
[----:B------:R-:W-:Y:S06]  /*2df0*/  BAR.ARV 0x6, 0xa0 ;  /* 0x0182800000007b1d */ /* 0x000fec0000002000 */
[----:B------:R-:W4:Y:S01]  /*2e00*/  LDCU UR7, c[0x0][0x38c] ;  /* 0x00007180ff0777ac */ /* 0x000f220008000800 */
[----:B------:R-:W-:Y:S01]  /*2e10*/  IMAD.MOV.U32 R11, RZ, RZ, 0x1 ;  /* 0x00000001ff0b7424 */ /* 0x000fe200078e00ff */
[----:B------:R-:W-:Y:S01]  /*2e20*/  CS2R R8, SRZ ;  /* 0x0000000000087805 */ /* 0x000fe2000001ff00 */
[----:B------:R-:W-:Y:S01]  /*2e30*/  IMAD.MOV.U32 R10, RZ, RZ, RZ ;  /* 0x000000ffff0a7224 */ /* 0x000fe200078e00ff */
[----:B------:R-:W3:Y:S01]  /*2e40*/  LDCU UR6, c[0x0][0x38c] ;  /* 0x00007180ff0677ac */ /* 0x000ee20008000800 */
[----:B------:R-:W-:Y:S01]  /*2e50*/  UMOV UR14, URZ ;  /* 0x000000ff000e7c82 */ /* 0x000fe20008000000 */
[----:B------:R-:W-:Y:S01]  /*2e60*/  UMOV UR13, URZ ;  /* 0x000000ff000d7c82 */ /* 0x000fe20008000000 */
[----:B--2---:R-:W-:Y:S01]  /*2e70*/  ULEA UR5, UR5, UR4, 0x18 ;  /* 0x0000000405057291 */ /* 0x004fe2000f8ec0ff */
[----:B------:R-:W-:Y:S01]  /*2e80*/  UMOV UR24, 0x0 ;  /* 0x0000000000187882 */ /* 0x000fe20000000000 */
[----:B------:R-:W-:-:S02]  /*2e90*/  UMOV UR25, 0x8208090 ;  /* 0x0820809000197882 */ /* 0x000fc40000000000 */
[----:B------:R-:W-:Y:S02]  /*2ea0*/  UIADD3 UR10, UPT, UPT, UR5, 0x20400, URZ ;  /* 0x00020400050a7890 */ /* 0x000fe4000fffe0ff */
[----:B------:R-:W-:Y:S02]  /*2eb0*/  UIADD3 UR15, UPT, UPT, UR5, 0x8400, URZ ;  /* 0x00008400050f7890 */ /* 0x000fe4000fffe0ff */
[----:B----4-:R-:W-:Y:S01]  /*2ec0*/  UIADD3 UR7, UPT, UPT, UR7, 0x7f, URZ ;  /* 0x0000007f07077890 */ /* 0x010fe2000fffe0ff */
[----:B-1----:R-:W1:Y:S01]  /*2ed0*/  LDS R0, [UR5+0x140] ;  /* 0x00014005ff007984 */ /* 0x002e620008000800 */
[----:B------:R-:W-:Y:S02]  /*2ee0*/  USHF.R.U32.HI UR10, URZ, 0x4, UR10 ;  /* 0x00000004ff0a7899 */ /* 0x000fe4000801160a */
[----:B------:R-:W-:Y:S02]  /*2ef0*/  USHF.R.S32.HI UR4, URZ, 0x1f, UR7 ;  /* 0x0000001fff047899 */ /* 0x000fe40008011407 */
[----:B------:R-:W-:-:S02]  /*2f00*/  USHF.R.U32.HI UR15, URZ, 0x4, UR15 ;  /* 0x00000004ff0f7899 */ /* 0x000fc4000801160f */
[----:B------:R-:W-:Y:S02]  /*2f10*/  ULEA.HI UR4, UR4, UR7, URZ, 0x7 ;  /* 0x0000000704047291 */ /* 0x000fe4000f8f38ff */
[----:B------:R-:W-:Y:S02]  /*2f20*/  ULOP3.LUT UR10, UR10, 0x3fff, URZ, 0xc0, !UPT ;  /* 0x00003fff0a0a7892 */ /* 0x000fe4000f8ec0ff */
[----:B------:R-:W-:Y:S01]  /*2f30*/  USHF.R.S32.HI UR4, URZ, 0x7, UR4 ;  /* 0x00000007ff047899 */ /* 0x000fe20008011404 */
[----:B------:R-:W-:Y:S01]  /*2f40*/  UMOV UR22, 0x0 ;  /* 0x0000000000167882 */ /* 0x000fe20000000000 */
[----:B------:R-:W-:Y:S02]  /*2f50*/  UMOV UR23, 0x8208090 ;  /* 0x0820809000177882 */ /* 0x000fe40000000000 */
[----:B------:R-:W-:Y:S02]  /*2f60*/  UISETP.LT.AND UP0, UPT, UR4, 0x1, UPT ;  /* 0x000000010400788c */ /* 0x000fe4000bf01270 */
[----:B------:R-:W-:-:S02]  /*2f70*/  ULOP3.LUT UR15, UR15, 0x3fff, URZ, 0xc0, !UPT ;  /* 0x00003fff0f0f7892 */ /* 0x000fc4000f8ec0ff */
[----:B------:R-:W-:Y:S02]  /*2f80*/  USEL UR9, UR4, 0x1, !UP0 ;  /* 0x0000000104097887 */ /* 0x000fe4000c000000 */
[----:B------:R-:W-:Y:S02]  /*2f90*/  ULOP3.LUT UR10, UR10, 0x10000, URZ, 0xfc, !UPT ;  /* 0x000100000a0a7892 */ /* 0x000fe4000f8efcff */
[----:B------:R-:W-:Y:S02]  /*2fa0*/  UIADD3 UR9, UPT, UPT, -UR9, URZ, URZ ;  /* 0x000000ff09097290 */ /* 0x000fe4000fffe1ff */
[----:B---3--:R-:W-:Y:S01]  /*2fb0*/  UISETP.GE.AND UP3, UPT, UR6, 0x1, UPT ;  /* 0x000000010600788c */ /* 0x008fe2000bf66270 */
[----:B------:R-:W-:Y:S01]  /*2fc0*/  UMOV UR20, 0x0 ;  /* 0x0000000000147882 */ /* 0x000fe20000000000 */
[----:B------:R-:W-:Y:S01]  /*2fd0*/  UMOV UR21, 0x8208090 ;  /* 0x0820809000157882 */ /* 0x000fe20000000000 */
[----:B------:R-:W-:Y:S01]  /*2fe0*/  UMOV UR18, 0x0 ;  /* 0x0000000000127882 */ /* 0x000fe20000000000 */
[----:B------:R-:W-:Y:S01]  /*2ff0*/  UMOV UR19, 0x8208090 ;  /* 0x0820809000137882 */ /* 0x000fe20000000000 */
[----:B-1----:R-:W-:-:S15]  /*3000*/  R2UR UR16, R0 ;  /* 0x00000000001072ca */ /* 0x002fde00000e0000 */
.L_x_61:
[----:B------:R-:W-:Y:S02]  /*3010*/  LEA R0, R10, UR5, 0x3 ;  /* 0x000000050a007c11 */ /* 0x000fe4000f8e18ff */
[----:B------:R-:W-:Y:S02]  /*3020*/  SHF.L.U32 R5, R9, 0x1f, RZ ;  /* 0x0000001f09057819 */ /* 0x000fe400000006ff */
[----:B------:R-:W-:Y:S01]  /*3030*/  PLOP3.LUT P0, PT, PT, PT, UP3, 0x80, 0x8 ;  /* 0x000000000008781c */ /* 0x000fe20003f0f038 */
[----:B------:R-:W-:Y:S01]  /*3040*/  VIADD R3, R0, 0xa0 ;  /* 0x000000a000037836 */ /* 0x000fe20000000000 */
[----:B-1----:R-:W1:Y:S02]  /*3050*/  SYNCS.PHASECHK.TRANS64.TRYWAIT P1, [R0+URZ+0x90], R5 ;  /* 0x00009005000075a7 */ /* 0x002e6400080211ff */
[----:B-1-3--:R-:W-:Y:S09]  /*3060*/  @!P1 BRA `(.L_x_55) ;  /* 0x0000005400dc9947 */ /* 0x00aff20003800000 */
.L_x_127:
[----:B------:R-:W-:Y:S01]  /*3070*/  LEA R4, R10, UR5, 0x4 ;  /* 0x000000050a047c11 */ /* 0x000fe2000f8e20ff */
[----:B------:R-:W-:Y:S01]  /*3080*/  @UP3 ULEA UR6, UR13, UR5, 0x3 ;  /* 0x000000050d063291 */ /* 0x000fe2000f8e18ff */
[----:B------:R-:W-:Y:S01]  /*3090*/  PLOP3.LUT P2, PT, PT, PT, PT, 0x80, 0x8 ;  /* 0x000000000008781c */ /* 0x000fe20003f4f070 */
[----:B------:R-:W-:Y:S01]  /*30a0*/  ULEA UR7, UR14, UR5, 0x3 ;  /* 0x000000050e077291 */ /* 0x000fe2000f8e18ff */
[----:B------:R-:W-:Y:S01]  /*30b0*/  PRMT R3, RZ, 0x654, R3 ;  /* 0x00000654ff037816 */ /* 0x000fe20000000003 */
[----:B------:R-:W-:Y:S01]  /*30c0*/  ULEA UR8, UR14, UR16, 0x7 ;  /* 0x000000100e087291 */ /* 0x000fe2000f8e38ff */
[----:B-1----:R-:W1:Y:S01]  /*30d0*/  LDS.128 R4, [R4+0x120] ;  /* 0x0001200004047984 */ /* 0x002e620000000c00 */
[----:B------:R-:W-:Y:S02]  /*30e0*/  @P0 SHF.L.U32 R2, R8, 0x1f, RZ ;  /* 0x0000001f08020819 */ /* 0x000fe400000006ff */
[----:B------:R-:W-:Y:S01]  /*30f0*/  SHF.L.U32 R0, R11, 0x1f, RZ ;  /* 0x0000001f0b007819 */ /* 0x000fe200000006ff */
[----:B------:R-:W-:Y:S01]  /*3100*/  @!PT LDS RZ, [RZ] ;  /* 0x00000000fffff984 */ /* 0x000fe20000000800 */
[----:B------:R-:W-:Y:S01]  /*3110*/  @!PT LDS RZ, [RZ] ;  /* 0x00000000fffff984 */ /* 0x000fe20000000800 */
[----:B------:R-:W-:Y:S01]  /*3120*/  @!PT LDS RZ, [RZ] ;  /* 0x00000000fffff984 */ /* 0x000fe20000000800 */
[----:B------:R-:W-:Y:S01]  /*3130*/  @!PT LDS RZ, [RZ] ;  /* 0x00000000fffff984 */ /* 0x000fe20000000800 */
[----:B------:R2:W-:Y:S06]  /*3140*/  MEMBAR.ALL.CTA ;  /* 0x0000000000007992 */ /* 0x0005ec0000008000 */
[----:B--2---:R-:W2:Y:S02]  /*3150*/  FENCE.VIEW.ASYNC.S ;  /* 0x00000000000073c6 */ /* 0x004ea40000000000 */
[----:B--2---:R2:W-:Y:S01]  /*3160*/  SYNCS.ARRIVE.TRANS64.RED.A1T0 RZ, [R3+URZ], RZ ;  /* 0x000000ff03ff79a7 */ /* 0x0045e200081004ff */
[----:B------:R2:W3:Y:S01]  /*3170*/  @P0 SYNCS.PHASECHK.TRANS64.TRYWAIT P2, [UR6], R2 ;  /* 0x00000002ff0005a7 */ /* 0x0004e20008041106 */
[----:B-1----:R-:W-:Y:S01]  /*3180*/  LOP3.LUT P1, RZ, R6, 0x1, RZ, 0xc0, !PT ;  /* 0x0000000106ff7812 */ /* 0x002fe2000782c0ff */
[----:B------:R-:W1:Y:S02]  /*3190*/  SYNCS.PHASECHK.TRANS64.TRYWAIT P0, [UR7+0xd0], R0 ;  /* 0x0000d000ff0075a7 */ /* 0x000e640008001107 */
[----:B-123--:R-:W-:Y:S10]  /*31a0*/  @!P0 BRA `(.L_x_56) ;  /* 0x0000005400a08947 */ /* 0x00eff40003800000 */
.L_x_129:
[----:B------:R-:W-:Y:S01]  /*31b0*/  IADD3 R10, PT, PT, R10, 0x1, RZ ;  /* 0x000000010a0a7810 */ /* 0x000fe20007ffe0ff */
[----:B------:R-:W-:Y:S06]  /*31c0*/  BRA.U !UP3, `(.L_x_57) ;  /* 0x000000010bc07547 */ /* 0x000fec000b800000 */
[----:B------:R-:W-:Y:S01]  /*31d0*/  UPLOP3.LUT UP4, UPT, UPT, UPT, UPT, 0x40, 0x4 ;  /* 0x000000000004789c */ /* 0x000fe20003f8e870 */
[----:B------:R-:W-:Y:S01]  /*31e0*/  UMOV UR12, UR9 ;  /* 0x00000009000c7c82 */ /* 0x000fe20008000000 */
[----:B------:R-:W-:Y:S01]  /*31f0*/  UMOV UR11, UR4 ;  /* 0x00000004000b7c82 */ /* 0x000fe20008000000 */
[----:B------:R-:W-:-:S08]  /*3200*/  UMOV UR17, UR13 ;  /* 0x0000000d00117c82 */ /* 0x000fd00008000000 */
.L_x_60:
[----:B------:R-:W-:Y:S02]  /*3210*/  UIADD3 UR12, UPT, UPT, UR12, 0x1, URZ ;  /* 0x000000010c0c7890 */ /* 0x000fe4000fffe0ff */
[----:B--2---:R-:W-:Y:S02]  /*3220*/  ULEA UR6, UR17, UR5, 0x3 ;  /* 0x0000000511067291 */ /* 0x004fe4000f8e18ff */
[----:B------:R-:W-:Y:S01]  /*3230*/  UISETP.NE.AND UP0, UPT, UR12, URZ, UPT ;  /* 0x000000ff0c00728c */ /* 0x000fe2000bf05270 */
[----:B---3--:R-:W-:Y:S10]  /*3240*/  @P2 BRA `(.L_x_58) ;  /* 0x00000000000c2947 */ /* 0x008ff40003800000 */
[----:B-1----:R-:W-:Y:S04]  /*3250*/  SHF.L.U32 R3, R8, 0x1f, RZ ;  /* 0x0000001f08037819 */ /* 0x002fe800000006ff */
[----:B------:R-:W1:Y:S02]  /*3260*/  SYNCS.PHASECHK.TRANS64.TRYWAIT P0, [UR6], R3 ;  /* 0x00000003ff0075a7 */ /* 0x000e640008001106 */
[----:B-1----:R-:W-:Y:S05]  /*3270*/  @!P0 BRA `(.L_x_59) ;  /* 0x0000005400848947 */ /* 0x002fea0003800000 */
.L_x_58:
[----:B------:R-:W-:Y:S01]  /*3280*/  UISETP.NE.AND UP1, UPT, UR11, 0x1, UPT ;  /* 0x000000010b00788c */ /* 0x000fe2000bf25270 */
[----:B------:R-:W-:Y:S01]  /*3290*/  PLOP3.LUT P2, PT, PT, PT, PT, 0x80, 0x8 ;  /* 0x000000000008781c */ /* 0x000fe20003f4f070 */
[----:B------:R-:W-:Y:S02]  /*32a0*/  UIADD3 UR13, UPT, UPT, UR17, 0x1, URZ ;  /* 0x00000001110d7890 */ /* 0x000fe4000fffe0ff */
[----:B------:R-:W-:Y:S02]  /*32b0*/  ULEA UR28, UR17, UR15, 0xa ;  /* 0x0000000f111c7291 */ /* 0x000fe4000f8e50ff */
[----:B------:R-:W-:Y:S01]  /*32c0*/  UISETP.NE.AND UP2, UPT, UR13, 0x6, UPT ;  /* 0x000000060d00788c */ /* 0x000fe2000bf45270 */
[----:B------:R-:W-:Y:S01]  /*32d0*/  PLOP3.LUT P0, PT, PT, PT, UP1, 0x80, 0x8 ;  /* 0x000000000008781c */ /* 0x000fe20003f0f018 */
[----:B------:R-:W-:Y:S02]  /*32e0*/  UIADD3 UR40, UPT, UPT, UR28, 0x100, URZ ;  /* 0x000001001c287890 */ /* 0x000fe4000fffe0ff */
[----:B------:R-:W-:Y:S02]  /*32f0*/  USEL UR27, URZ, 0x1, UP2 ;  /* 0x00000001ff1b7887 */ /* 0x000fe40009000000 */
[----:B------:R-:W-:Y:S02]  /*3300*/  USEL UR13, UR13, URZ, UP2 ;  /* 0x000000ff0d0d7287 */ /* 0x000fe40009000000 */
[----:B------:R-:W-:Y:S02]  /*3310*/  UIADD3 UR36, UPT, UPT, UR28, 0x200, URZ ;  /* 0x000002001c247890 */ /* 0x000fe4000fffe0ff */
[----:B------:R-:W-:Y:S01]  /*3320*/  @UP1 ULEA UR26, UR13, UR5, 0x3 ;  /* 0x000000050d1a1291 */ /* 0x000fe2000f8e18ff */
[----:B------:R-:W-:Y:S01]  /*3330*/  LOP3.LUT R8, R8, UR27, RZ, 0x3c, !PT ;  /* 0x0000001b08087c12 */ /* 0x000fe2000f8e3cff */
[----:B------:R-:W-:Y:S02]  /*3340*/  UIADD3 UR32, UPT, UPT, UR28, 0x300, URZ ;  /* 0x000003001c207890 */ /* 0x000fe4000fffe0ff */
[----:B------:R-:W-:Y:S01]  /*3350*/  UIADD3 UR6, UPT, UPT, UR6, 0x30, URZ ;  /* 0x0000003006067890 */ /* 0x000fe2000fffe0ff */
[----:B-1----:R-:W-:Y:S01]  /*3360*/  @P0 SHF.L.U32 R0, R8, 0x1f, RZ ;  /* 0x0000001f08000819 */ /* 0x002fe200000006ff */
[----:B------:R-:W-:Y:S01]  /*3370*/  UIADD3 UR11, UPT, UPT, UR11, -0x1, URZ ;  /* 0xffffffff0b0b7890 */ /* 0x000fe2000fffe0ff */
[----:B------:R-:W-:Y:S02]  /*3380*/  UMOV UR29, 0x40004040 ;  /* 0x40004040001d7882 */ /* 0x000fe40000000000 */
[----:B------:R2:W3:Y:S01]  /*3390*/  @P0 SYNCS.PHASECHK.TRANS64.TRYWAIT P2, [UR26], R0 ;  /* 0x00000000ff0005a7 */ /* 0x0004e2000804111a */
[----:B------:R-:W-:Y:S01]  /*33a0*/  ULEA UR26, UR17, UR10, 0xa ;  /* 0x0000000a111a7291 */ /* 0x000fe2000f8e50ff */
[----:B------:R-:W-:Y:S01]  /*33b0*/  UMOV UR27, 0x40004040 ;  /* 0x40004040001b7882 */ /* 0x000fe20000000000 */
[----:B------:R-:W-:Y:S02]  /*33c0*/  UMOV UR41, 0x40004040 ;  /* 0x4000404000297882 */ /* 0x000fe40000000000 */
[----:B------:R-:W-:Y:S02]  /*33d0*/  UIADD3 UR38, UPT, UPT, UR26, 0x2, URZ ;  /* 0x000000021a267890 */ /* 0x000fe4000fffe0ff */
[----:B------:R-:W-:Y:S02]  /*33e0*/  UIADD3 UR34, UPT, UPT, UR26, 0x4, URZ ;  /* 0x000000041a227890 */ /* 0x000fe4000fffe0ff */
[----:B------:R-:W-:Y:S01]  /*33f0*/  UIADD3 UR30, UPT, UPT, UR26, 0x6, URZ ;  /* 0x000000061a1e7890 */ /* 0x000fe2000fffe0ff */
[----:B------:R2:W-:Y:S01]  /*3400*/  UTCQMMA gdesc[UR28], gdesc[UR26], tmem[UR8], tmem[UR24], idesc[UR25], UP4 ;  /* 0x00ff181a1c0075ea */ /* 0x0005e2000a000308 */
[----:B------:R-:W-:Y:S01]  /*3410*/  UPLOP3.LUT UP4, UPT, UPT, UPT, UPT, 0x80, 0x8 ;  /* 0x000000000008789c */ /* 0x000fe20003f8f070 */
[----:B------:R-:W-:Y:S01]  /*3420*/  UMOV UR39, 0x40004040 ;  /* 0x4000404000277882 */ /* 0x000fe20000000000 */
[----:B------:R-:W-:Y:S01]  /*3430*/  UMOV UR37, 0x40004040 ;  /* 0x4000404000257882 */ /* 0x000fe20000000000 */
[----:B------:R2:W-:Y:S01]  /*3440*/  UTCQMMA gdesc[UR40], gdesc[UR38], tmem[UR8], tmem[UR22], idesc[UR23], UPT ;  /* 0x00ff1626280075ea */ /* 0x0005e2000b800308 */
[----:B------:R-:W-:Y:S01]  /*3450*/  UMOV UR35, 0x40004040 ;  /* 0x4000404000237882 */ /* 0x000fe20000000000 */
[----:B------:R-:W-:Y:S01]  /*3460*/  UMOV UR33, 0x40004040 ;  /* 0x4000404000217882 */ /* 0x000fe20000000000 */
[----:B------:R-:W-:Y:S01]  /*3470*/  UMOV UR31, 0x40004040 ;  /* 0x40004040001f7882 */ /* 0x000fe20000000000 */
[----:B------:R2:W-:Y:S01]  /*3480*/  UTCQMMA gdesc[UR36], gdesc[UR34], tmem[UR8], tmem[UR20], idesc[UR21], UPT ;  /* 0x00ff1422240075ea */ /* 0x0005e2000b800308 */
[----:B------:R2:W-:Y:S01]  /*3490*/  UTCQMMA gdesc[UR32], gdesc[UR30], tmem[UR8], tmem[UR18], idesc[UR19], UPT ;  /* 0x00ff121e200075ea */ /* 0x0005e2000b800308 */
[----:B------:R2:W-:Y:S01]  /*34a0*/  UTCBAR [UR6], URZ ;  /* 0x000000ff060073e9 */ /* 0x0005e200080000ff */
[----:B------:R-:W-:Y:S01]  /*34b0*/  UMOV UR17, UR13 ;  /* 0x0000000d00117c82 */ /* 0x000fe20008000000 */
[----:B------:R-:W-:Y:S05]  /*34c0*/  BRA.U UP0, `(.L_x_60) ;  /* 0xfffffffd00507547 */ /* 0x000fea000b83ffff */
.L_x_57:
[----:B------:R-:W-:Y:S01]  /*34d0*/  UIADD3 UR14, UPT, UPT, UR14, 0x1, URZ ;  /* 0x000000010e0e7890 */ /* 0x000fe2000fffe0ff */
[C---:B------:R-:W-:Y:S01]  /*34e0*/  ISETP.NE.AND P0, PT, R10.reuse, 0x2, PT ;  /* 0x000000020a00780c */ /* 0x040fe20003f05270 */
[----:B------:R-:W-:Y:S02]  /*34f0*/  UIADD3 UR7, UPT, UPT, UR7, 0xb0, URZ ;  /* 0x000000b007077890 */ /* 0x000fe4000fffe0ff */
[----:B------:R-:W-:Y:S01]  /*3500*/  UISETP.NE.AND UP0, UPT, UR14, 0x4, UPT ;  /* 0x000000040e00788c */ /* 0x000fe2000bf05270 */
[----:B-12---:R-:W-:Y:S02]  /*3510*/  SEL R0, RZ, 0x1, P0 ;  /* 0x00000001ff007807 */ /* 0x006fe40000000000 */
[----:B------:R-:W-:Y:S01]  /*3520*/  SEL R10, R10, RZ, P0 ;  /* 0x000000ff0a0a7207 */ /* 0x000fe20000000000 */
[----:B------:R-:W-:Y:S01]  /*3530*/  USEL UR6, URZ, 0x1, UP0 ;  /* 0x00000001ff067887 */ /* 0x000fe20008000000 */
[----:B------:R-:W-:Y:S01]  /*3540*/  LOP3.LUT R9, R9, R0, RZ, 0x3c, !PT ;  /* 0x0000000009097212 */ /* 0x000fe200078e3cff */
[----:B------:R-:W-:Y:S01]  /*3550*/  USEL UR14, UR14, URZ, UP0 ;  /* 0x000000ff0e0e7287 */ /* 0x000fe20008000000 */
[----:B------:R1:W-:Y:S03]  /*3560*/  UTCBAR [UR7], URZ ;  /* 0x000000ff070073e9 */ /* 0x0003e600080000ff */
[----:B------:R-:W-:Y:S01]  /*3570*/  LOP3.LUT R11, R11, UR6, RZ, 0x3c, !PT ;  /* 0x000000060b0b7c12 */ /* 0x000fe2000f8e3cff */
[----:B------:R-:W-:Y:S07]  /*3580*/  @P1 BRA `(.L_x_61) ;  /* 0xfffffff800a01947 */ /* 0x000fee000383ffff */
[----:B------:R-:W2:Y:S01]  /*3590*/  S2UR UR4, SR_CgaCtaId ;  /* 0x00000000000479c3 */ /* 0x000ea20000008800 */
[----:B------:R-:W-:Y:S01]  /*35a0*/  ELECT P0, URZ, PT ;  /* 0x0000000000ff782f */ /* 0x000fe20003800000 */
[----:B------:R-:W-:Y:S01]  /*35b0*/  IMAD.MOV.U32 R0, RZ, RZ, 0x1 ;  /* 0x00000001ff007424 */ /* 0x000fe200078e00ff */
[----:B------:R-:W-:Y:S01]  /*35c0*/  UIADD3 UR5, UPT, UPT, UR5, 0xd0, URZ ;  /* 0x000000d005057890 */ /* 0x000fe2000fffe0ff */
[----:B------:R-:W-:Y:S01]  /*35d0*/  SHF.L.U32 R3, R11, 0x1f, RZ ;  /* 0x0000001f0b037819 */ /* 0x000fe200000006ff */
[----:B------:R-:W-:-:S03]  /*35e0*/  UMOV UR6, 0x40 ;  /* 0x0000004000067882 */ /* 0x000fc60000000000 */
[----:B------:R-:W-:Y:S01]  /*35f0*/  UVIRTCOUNT.DEALLOC.SMPOOL 0x80 ;  /* 0x000000800000784c */ /* 0x000fe20000000000 */
[----:B--2---:R-:W-:Y:S02]  /*3600*/  ULEA UR4, UR4, UR6, 0x18 ;  /* 0x0000000604047291 */ /* 0x004fe4000f8ec0ff */
[----:B------:R-:W-:-:S07]  /*3610*/  ULEA UR6, UR14, UR5, 0x3 ;  /* 0x000000050e067291 */ /* 0x000fce000f8e18ff */
[----:B------:R2:W-:Y:S02]  /*3620*/  @P0 STS.U8 [UR4+0x1c], R0 ;  /* 0x00001c00ff000988 */ /* 0x0005e40008000004 */
[----:B------:R-:W4:Y:S02]  /*3630*/  SYNCS.PHASECHK.TRANS64.TRYWAIT P0, [UR6], R3 ;  /* 0x00000003ff0075a7 */ /* 0x000f240008001106 */
[----:B--2-4-:R-:W-:Y:S05]  /*3640*/  @!P0 BRA `(.L_x_62) ;  /* 0x0000005000a88947 */ /* 0x014fea0003800000 */
.L_x_132:
[----:B-1----:R-:W-:-:S04]  /*3650*/  UIADD3 UR7, UPT, UPT, UR14, 0x1, URZ ;  /* 0x000000010e077890 */ /* 0x002fc8000fffe0ff */
[----:B------:R-:W-:-:S04]  /*3660*/  UISETP.NE.AND UP0, UPT, UR7, 0x4, UPT ;  /* 0x000000040700788c */ /* 0x000fc8000bf05270 */
[----:B------:R-:W-:Y:S02]  /*3670*/  USEL UR8, URZ, 0x1, UP0 ;  /* 0x00000001ff087887 */ /* 0x000fe40008000000 */
[----:B------:R-:W-:-:S04]  /*3680*/  USEL UR7, UR7, URZ, UP0 ;  /* 0x000000ff07077287 */ /* 0x000fc80008000000 */
[----:B------:R-:W-:Y:S01]  /*3690*/  ULEA UR6, UR7, UR5, 0x3 ;  /* 0x0000000507067291 */ /* 0x000fe2000f8e18ff */
[----:B------:R-:W-:-:S04]  /*36a0*/  LOP3.LUT R2, R11, UR8, RZ, 0x3c, !PT ;  /* 0x000000080b027c12 */ /* 0x000fc8000f8e3cff */
[----:B--2---:R-:W-:-:S04]  /*36b0*/  SHF.L.U32 R3, R2, 0x1f, RZ ;  /* 0x0000001f02037819 */ /* 0x004fc800000006ff */
[----:B------:R-:W1:Y:S02]  /*36c0*/  SYNCS.PHASECHK.TRANS64.TRYWAIT P0, [UR6], R3 ;  /* 0x00000003ff0075a7 */ /* 0x000e640008001106 */
[----:B-1----:R-:W-:Y:S05]  /*36d0*/  @!P0 BRA `(.L_x_63) ;  /* 0x00000050009c8947 */ /* 0x002fea0003800000 */
.L_x_134:
        /* <DEDUP_REMOVED lines=9> */
.L_x_136:
[----:B------:R-:W-:-:S04]  /*3770*/  UIADD3 UR7, UPT, UPT, UR7, 0x1, URZ ;  /* 0x0000000107077890 */ /* 0x000fc8000fffe0ff */
[----:B------:R-:W-:-:S04]  /*3780*/  UISETP.NE.AND UP0, UPT, UR7, 0x4, UPT ;  /* 0x000000040700788c */ /* 0x000fc8000bf05270 */
[----:B------:R-:W-:Y:S02]  /*3790*/  USEL UR6, URZ, 0x1, UP0 ;  /* 0x00000001ff067887 */ /* 0x000fe40008000000 */
[----:B------:R-:W-:-:S04]  /*37a0*/  USEL UR7, UR7, URZ, UP0 ;  /* 0x000000ff07077287 */ /* 0x000fc80008000000 */
[----:B------:R-:W-:Y:S01]  /*37b0*/  ULEA UR7, UR7, UR5, 0x3 ;  /* 0x0000000507077291 */ /* 0x000fe2000f8e18ff */
[----:B-1----:R-:W-:-:S04]  /*37c0*/  LOP3.LUT R3, R2, UR6, RZ, 0x3c, !PT ;  /* 0x0000000602037c12 */ /* 0x002fc8000f8e3cff */
[----:B------:R-:W-:-:S04]  /*37d0*/  SHF.L.U32 R3, R3, 0x1f, RZ ;  /* 0x0000001f03037819 */ /* 0x000fc800000006ff */
[----:B------:R-:W1:Y:S02]  /*37e0*/  SYNCS.PHASECHK.TRANS64.TRYWAIT P0, [UR7], R3 ;  /* 0x00000003ff0075a7 */ /* 0x000e640008001107 */
[----:B-1----:R-:W-:Y:S05]  /*37f0*/  @!P0 BRA `(.L_x_65) ;  /* 0x0000005000848947 */ /* 0x002fea0003800000 */
.L_x_138:
[----:B------:R-:W-:Y:S01]  /*3800*/  NOP ;  /* 0x0000000000007918 */ /* 0x000fe20000000000 */
[----:B-1----:R-:W1:Y:S01]  /*3810*/  LDS R0, [UR4+0x14] ;  /* 0x00001404ff007984 */ /* 0x002e620008000800 */
[----:B------:R-:W-:Y:S01]  /*3820*/  ULOP3.LUT UR6, UR16, 0xffff, URZ, 0xc0, !UPT ;  /* 0x0000ffff10067892 */ /* 0x000fe2000f8ec0ff */
[----:B------:R-:W-:Y:S01]  /*3830*/  UMOV UR8, 0xffff ;  /* 0x0000ffff00087882 */ /* 0x000fe20000000000 */
[----:B------:R-:W-:Y:S02]  /*3840*/  UMOV UR5, 0x1 ;  /* 0x0000000100057882 */ /* 0x000fe40000000000 */
[----:B------:R-:W-:-:S04]  /*3850*/  USHF.R.U32.HI UR6, URZ, 0x5, UR6 ;  /* 0x00000005ff067899 */ /* 0x000fc80008011606 */
[----:B------:R-:W-:Y:S02]  /*3860*/  USHF.L.U32 UR8, UR8, UR6, URZ ;  /* 0x0000000608087299 */ /* 0x000fe400080006ff */
[----:B------:R-:W-:-:S04]  /*3870*/  USHF.L.U32 UR5, UR5, UR6, URZ ;  /* 0x0000000605057299 */ /* 0x000fc800080006ff */
[----:B-1----:R-:W-:-:S04]  /*3880*/  LOP3.LUT R0, R0, UR8, RZ, 0xc0, !PT ;  /* 0x0000000800007c12 */ /* 0x002fc8000f8ec0ff */
[----:B------:R-:W-:-:S13]  /*3890*/  ISETP.NE.AND P0, PT, R0, UR8, PT ;  /* 0x0000000800007c0c */ /* 0x000fda000bf05270 */
[----:B------:R-:W-:Y:S05]  /*38a0*/  @P0 BRA `(.L_x_66) ;  /* 0x0000000000580947 */ /* 0x000fea0003800000 */
[----:B------:R-:W1:Y:S02]  /*38b0*/  LDS R0, [UR4+0x18] ;  /* 0x00001804ff007984 */ /* 0x000e640008000800 */
[----:B-1----:R-:W-:-:S04]  /*38c0*/  LOP3.LUT R0, R0, UR5, RZ, 0xc0, !PT ;  /* 0x0000000500007c12 */ /* 0x002fc8000f8ec0ff */
[----:B------:R-:W-:-:S13]  /*38d0*/  ISETP.NE.AND P0, PT, R0, UR5, PT ;  /* 0x0000000500007c0c */ /* 0x000fda000bf05270 */
[----:B------:R-:W-:Y:S05]  /*38e0*/  @P0 BRA `(.L_x_67) ;  /* 0x00000000003c0947 */ /* 0x000fea0003800000 */
[----:B------:R-:W1:Y:S01]  /*38f0*/  S2R R2, SR_LANEID ;  /* 0x0000000000027919 */ /* 0x000e620000000000 */
[----:B------:R-:W-:Y:S01]  /*3900*/  ULOP3.LUT UR8, URZ, UR8, URZ, 0x33, !UPT ;  /* 0x00000008ff087292 */ /* 0x000fe2000f8e33ff */
[----:B------:R-:W-:Y:S01]  /*3910*/  LOP3.LUT R4, RZ, UR5, RZ, 0x33, !PT ;  /* 0x00000005ff047c12 */ /* 0x000fe2000f8e33ff */
[----:B------:R-:W-:Y:S02]  /*3920*/  VOTEU.ANY UR7, UPT, PT ;  /* 0x0000000000077886 */ /* 0x000fe400038e0100 */
[----:B------:R-:W-:Y:S01]  /*3930*/  UFLO.U32 UR7, UR7 ;  /* 0x00000007000772bd */ /* 0x000fe200080e0000 */
[----:B------:R-:W2:Y:S01]  /*3940*/  REDUX UR5, R4 ;  /* 0x00000000040573c4 */ /* 0x000ea20000000000 */
[----:B------:R-:W-:-:S06]  /*3950*/  IMAD.U32 R0, RZ, RZ, UR8 ;  /* 0x00000008ff007e24 */ /* 0x000fcc000f8e00ff */
[----:B------:R4:W-:Y:S01]  /*3960*/  UTCATOMSWS.AND URZ, UR8 ;  /* 0x0000000800ff79e3 */ /* 0x0009e20008000000 */
[----:B------:R-:W3:Y:S01]  /*3970*/  REDUX UR6, R0 ;  /* 0x00000000000673c4 */ /* 0x000ee20000000000 */
[----:B-1----:R-:W-:Y:S01]  /*3980*/  ISETP.EQ.U32.AND P0, PT, R2, UR7, PT ;  /* 0x0000000702007c0c */ /* 0x002fe2000bf02070 */
[----:B--2---:R-:W-:Y:S01]  /*3990*/  IMAD.U32 R2, RZ, RZ, UR5 ;  /* 0x00000005ff027e24 */ /* 0x004fe2000f8e00ff */
[----:B---3--:R-:W-:-:S11]  /*39a0*/  MOV R3, UR6 ;  /* 0x0000000600037c02 */ /* 0x008fd60008000f00 */
[----:B------:R4:W-:Y:S04]  /*39b0*/  @P0 ATOMS.AND RZ, [UR4+0x14], R3 ;  /* 0x00001403ffff098c */ /* 0x0009e8000a800004 */
[----:B------:R4:W-:Y:S01]  /*39c0*/  @P0 ATOMS.AND RZ, [UR4+0x18], R2 ;  /* 0x00001802ffff098c */ /* 0x0009e2000a800004 */
[----:B------:R-:W-:Y:S05]  /*39d0*/  BRA `(.L_x_68) ;  /* 0x0000000000147947 */ /* 0x000fea0003800000 */
.L_x_67:
[----:B------:R-:W-:Y:S02]  /*39e0*/  MOV R2, 0x3a00 ;  /* 0x00003a0000027802 */ /* 0x000fe40000000f00 */
[----:B---3-5:R-:W-:Y:S05]  /*39f0*/  CALL.REL.NOINC `($__internal_0_$__cuda_sm10x_tcgen05_guardrail_trap_col_being_dealloced_not_returned_by_alloc) ;  /* 0x0000005000e07944 */ /* 0x028fea0003c00000 */
[----:B------:R-:W-:Y:S05]  /*3a00*/  BRA `(.L_x_68) ;  /* 0x0000000000087947 */ /* 0x000fea0003800000 */
.L_x_66:
[----:B------:R-:W-:Y:S02]  /*3a10*/  MOV R2, 0x3a30 ;  /* 0x00003a3000027802 */ /* 0x000fe40000000f00 */
[----:B---3-5:R-:W-:Y:S05]  /*3a20*/  CALL.REL.NOINC `($__internal_2_$__cuda_sm10x_tcgen05_guardrail_trap_unallocated_columns_being_dealloced) ;  /* 0x0000005000ec7944 */ /* 0x028fea0003c00000 */
.L_x_68:
[----:B------:R-:W-:Y:S01]  /*3a30*/  NOP ;  /* 0x0000000000007918 */ /* 0x000fe20000000000 */
[----:B----4-:R-:W-:Y:S05]  /*3a40*/  EXIT ;  /* 0x000000000000794d */ /* 0x010fea0003800000 */
.L_x_50:
[----:B------:R-:W-:-:S09]  /*3a50*/  UISETP.NE.OR UP2, UPT, UR8, 0x3, !UP2 ;  /* 0x000000030800788c */ /* 0x000fd2000d745670 */
[----:B------:R-:W-:Y:S05]  /*3a60*/  BRA.U UP2, `(.L_x_69) ;  /* 0x0000000d02407547 */ /* 0x000fea000b800000 */
[----:B------:R-:W1:Y:S01]  /*3a70*/  LDC R0, c[0x0][0xb30] ;  /* 0x0002cc00ff007b82 */ /* 0x000e620000000800 */
[----:B------:R-:W2:Y:S01]  /*3a80*/  LDCU.64 UR8, c[0x0][0x888] ;  /* 0x00011100ff0877ac */ /* 0x000ea20008000a00 */
[----:B------:R-:W-:Y:S02]  /*3a90*/  HFMA2 R29, -RZ, RZ, 0, 0 ;  /* 0x00000000ff1d7431 */ /* 0x000fe400000001ff */
[----:B------:R-:W-:Y:S01]  /*3aa0*/  IMAD.MOV.U32 R31, RZ, RZ, 0x1 ;  /* 0x00000001ff1f7424 */ /* 0x000fe200078e00ff */
[----:B------:R-:W-:Y:S01]  /*3ab0*/  MOV R23, 0x2000 ;  /* 0x0000200000177802 */ /* 0x000fe20000000f00 */
[----:B------:R-:W4:Y:S01]  /*3ac0*/  LDCU.64 UR4, c[0x0][0x890] ;  /* 0x00011200ff0477ac */ /* 0x000f220008000a00 */
[----:B------:R-:W-:Y:S01]  /*3ad0*/  IMAD.MOV.U32 R30, RZ, RZ, RZ ;  /* 0x000000ffff1e7224 */ /* 0x000fe200078e00ff */
[----:B------:R-:W3:Y:S01]  /*3ae0*/  LDC R19, c[0x0][0x370] ;  /* 0x0000dc00ff137b82 */ /* 0x000ee20000000800 */
[----:B------:R-:W-:Y:S01]  /*3af0*/  UMOV UR7, 0x400 ;  /* 0x0000040000077882 */ /* 0x000fe20000000000 */
[----:B------:R-:W-:-:S02]  /*3b00*/  UPLOP3.LUT UP1, UPT, UPT, UPT, UPT, 0x40, 0x4 ;  /* 0x000000000004789c */ /* 0x000fc40003f2e870 */
[----:B------:R-:W-:-:S04]  /*3b10*/  ULEA UR7, UR37, UR7, 0x18 ;  /* 0x0000000725077291 */ /* 0x000fc8000f8ec0ff */
[----:B------:R-:W3:Y:S01]  /*3b20*/  LDC R2, c[0x0][0xb0c] ;  /* 0x0002c300ff027b82 */ /* 0x000ee20000000800 */
[----:B------:R-:W-:Y:S02]  /*3b30*/  UIADD3 UR13, UPT, UPT, UR7, 0x68, URZ ;  /* 0x00000068070d7890 */ /* 0x000fe4000fffe0ff */
[----:B--2---:R-:W-:Y:S02]  /*3b40*/  UISETP.NE.U32.AND UP2, UPT, UR8, URZ, UPT ;  /* 0x000000ff0800728c */ /* 0x004fe4000bf45070 */
[----:B------:R-:W-:Y:S02]  /*3b50*/  UIADD3 UR17, UPT, UPT, UR7, 0x60, URZ ;  /* 0x0000006007117890 */ /* 0x000fe4000fffe0ff */
[----:B----4-:R-:W-:Y:S01]  /*3b60*/  UISETP.NE.U32.AND UP3, UPT, UR4, URZ, UPT ;  /* 0x000000ff0400728c */ /* 0x010fe2000bf65070 */
[----:B------:R-:W2:Y:S01]  /*3b70*/  LDC R18, c[0x0][0xb20] ;  /* 0x0002c800ff127b82 */ /* 0x000ea20000000800 */
[----:B-1----:R-:W-:Y:S01]  /*3b80*/  ISETP.NE.AND P1, PT, R0, 0x1, PT ;  /* 0x000000010000780c */ /* 0x002fe20003f25270 */
[----:B------:R-:W-:-:S02]  /*3b90*/  UISETP.NE.AND.EX UP2, UPT, UR9, URZ, UPT, UP2 ;  /* 0x000000ff0900728c */ /* 0x000fc4000bf45320 */
[----:B------:R-:W-:Y:S02]  /*3ba0*/  UPRMT UR13, UR37, 0x654, UR13 ;  /* 0x00000654250d7896 */ /* 0x000fe4000800000d */
[----:B------:R-:W-:Y:S02]  /*3bb0*/  UISETP.NE.AND.EX UP3, UPT, UR5, URZ, UPT, UP3 ;  /* 0x000000ff0500728c */ /* 0x000fe4000bf65330 */
[----:B------:R-:W1:Y:S08]  /*3bc0*/  LDC.64 R32, c[0x0][0x348] ;  /* 0x0000d200ff207b82 */ /* 0x000e700000000a00 */
[----:B------:R-:W4:Y:S08]  /*3bd0*/  LDC.64 R16, c[0x0][0xb10] ;  /* 0x0002c400ff107b82 */ /* 0x000f300000000a00 */
[----:B------:R-:W1:Y:S08]  /*3be0*/  LDC.64 R6, c[0x0][0xb18] ;  /* 0x0002c600ff067b82 */ /* 0x000e700000000a00 */
[----:B------:R-:W1:Y:S08]  /*3bf0*/  LDC.64 R4, c[0x0][0xb28] ;  /* 0x0002ca00ff047b82 */ /* 0x000e700000000a00 */
[----:B--23--:R-:W1:Y:S02]  /*3c00*/  LDC R22, c[0x0][0x374] ;  /* 0x0000dd00ff167b82 */ /* 0x00ce640000000800 */
.L_x_78:
[C---:B------:R-:W-:Y:S02]  /*3c10*/  LEA R0, R30.reuse, UR7, 0x3 ;  /* 0x000000071e007c11 */ /* 0x040fe4000f8e18ff */
[----:B------:R-:W-:Y:S02]  /*3c20*/  SHF.L.U32 R3, R29, 0x1f, RZ ;  /* 0x0000001f1d037819 */ /* 0x000fe400000006ff */
[----:B------:R-:W-:Y:S02]  /*3c30*/  LEA R24, R30, UR7, 0x4 ;  /* 0x000000071e187c11 */ /* 0x000fe4000f8e20ff */
[----:B--2---:R-:W2:Y:S02]  /*3c40*/  SYNCS.PHASECHK.TRANS64.TRYWAIT P0, [R0+URZ+0x90], R3 ;  /* 0x00009003000075a7 */ /* 0x004ea400080011ff */
[----:B--2---:R-:W-:Y:S05]  /*3c50*/  @!P0 BRA `(.L_x_70) ;  /* 0x0000004c00848947 */ /* 0x004fea0003800000 */
.L_x_139:
[----:B------:R-:W-:Y:S01]  /*3c60*/  ISETP.GE.AND P0, PT, R72, 0x1, PT ;  /* 0x000000014800780c */ /* 0x000fe20003f06270 */
[----:B------:R-:W3:Y:S01]  /*3c70*/  LDS.128 R24, [R24+0x120] ;  /* 0x0001200018187984 */ /* 0x000ee20000000c00 */
[----:B--2---:R-:W-:Y:S01]  /*3c80*/  VIADD R0, R0, 0xa0 ;  /* 0x000000a000007836 */ /* 0x004fe20000000000 */
[----:B------:R-:W-:Y:S01]  /*3c90*/  @!PT LDS RZ, [RZ] ;  /* 0x00000000fffff984 */ /* 0x000fe20000000800 */
[----:B------:R-:W-:Y:S01]  /*3ca0*/  @!PT LDS RZ, [RZ] ;  /* 0x00000000fffff984 */ /* 0x000fe20000000800 */
[----:B------:R-:W-:Y:S01]  /*3cb0*/  @!PT LDS RZ, [RZ] ;  /* 0x00000000fffff984 */ /* 0x000fe20000000800 */
[----:B------:R-:W-:Y:S01]  /*3cc0*/  @!PT LDS RZ, [RZ] ;  /* 0x00000000fffff984 */ /* 0x000fe20000000800 */
[----:B------:R2:W-:Y:S06]  /*3cd0*/  MEMBAR.ALL.CTA ;  /* 0x0000000000007992 */ /* 0x0005ec0000008000 */
[----:B--2---:R-:W2:Y:S01]  /*3ce0*/  FENCE.VIEW.ASYNC.S ;  /* 0x00000000000073c6 */ /* 0x004ea20000000000 */
[----:B------:R-:W-:Y:S04]  /*3cf0*/  PRMT R0, RZ, 0x654, R0 ;  /* 0x00000654ff007816 */ /* 0x000fe80000000000 */
[----:B--2---:R2:W-:Y:S01]  /*3d00*/  SYNCS.ARRIVE.TRANS64.RED.A1T0 RZ, [R0+URZ], RZ ;  /* 0x000000ff00ff79a7 */ /* 0x0045e200081004ff */
[----:B---3--:R-:W-:Y:S11]  /*3d10*/  LOP3.LUT P3, RZ, R26, 0x1, RZ, 0xc0, !PT ;  /* 0x000000011aff7812 */ /* 0x008ff6000786c0ff */
[----:B------:R-:W-:Y:S02]  /*3d20*/  @!UPT UIADD3 URZ, UPT, UPT, URZ, URZ, URZ ;  /* 0x000000fffffff290 */ /* 0x000fe4000fffe0ff */
[----:B------:R-:W-:Y:S02]  /*3d30*/  @P3 MOV R13, R24 ;  /* 0x00000018000d3202 */ /* 0x000fe40000000f00 */
[----:B------:R-:W-:Y:S01]  /*3d40*/  @P3 LOP3.LUT R8, R25, 0xffff, RZ, 0xc0, !PT ;  /* 0x0000ffff19083812 */ /* 0x000fe200078ec0ff */
[----:B--2---:R-:W-:Y:S06]  /*3d50*/  @!P0 BRA `(.L_x_71) ;  /* 0x0000000000a48947 */ /* 0x004fec0003800000 */
[----:B-1----:R-:W-:Y:S01]  /*3d60*/  IMAD.HI.U32 R35, R22, R7, RZ ;  /* 0x0000000716237227 */ /* 0x002fe200078e00ff */
[----:B------:R-:W-:Y:S02]  /*3d70*/  ISETP.NE.AND P0, PT, R6, 0x1, PT ;  /* 0x000000010600780c */ /* 0x000fe40003f05270 */
[----:B------:R-:W-:Y:S01]  /*3d80*/  ISETP.NE.AND P2, PT, R72, 0x1, PT ;  /* 0x000000014800780c */ /* 0x000fe20003f45270 */
[----:B----4-:R-:W-:Y:S01]  /*3d90*/  IMAD.HI.U32 R34, R19, R16, RZ ;  /* 0x0000001013227227 */ /* 0x010fe200078e00ff */
[----:B------:R-:W-:Y:S02]  /*3da0*/  SHF.R.U32.HI R35, RZ, R18, R35 ;  /* 0x00000012ff237219 */ /* 0x000fe40000011623 */
[----:B------:R-:W-:Y:S01]  /*3db0*/  ISETP.NE.AND P4, PT, R2, 0x1, PT ;  /* 0x000000010200780c */ /* 0x000fe20003f85270 */
[----:B------:R-:W-:Y:S01]  /*3dc0*/  IMAD.HI.U32 R36, R13, R16, RZ ;  /* 0x000000100d247227 */ /* 0x000fe200078e00ff */
[----:B------:R-:W-:Y:S02]  /*3dd0*/  SHF.R.U32.HI R34, RZ, R17, R34 ;  /* 0x00000011ff227219 */ /* 0x000fe40000011622 */
[----:B------:R-:W-:Y:S01]  /*3de0*/  SEL R3, R22, R35, !P0 ;  /* 0x0000002316037207 */ /* 0x000fe20004000000 */
[C---:B------:R-:W-:Y:S01]  /*3df0*/  IMAD.HI.U32 R35, R8.reuse, R7, RZ ;  /* 0x0000000708237227 */ /* 0x040fe200078e00ff */
[----:B------:R-:W-:Y:S02]  /*3e00*/  SEL R11, R19, R34, !P4 ;  /* 0x00000022130b7207 */ /* 0x000fe40006000000 */
[----:B------:R-:W-:Y:S01]  /*3e10*/  SHF.R.U32.HI R36, RZ, R17, R36 ;  /* 0x00000011ff247219 */ /* 0x000fe20000011624 */
[----:B------:R-:W-:Y:S01]  /*3e20*/  IMAD.HI.U32 R38, R3, R4, RZ ;  /* 0x0000000403267227 */ /* 0x000fe200078e00ff */
[----:B------:R-:W-:Y:S03]  /*3e30*/  SHF.R.U32.HI R35, RZ, R18, R35 ;  /* 0x00000012ff237219 */ /* 0x000fe60000011623 */
[----:B------:R-:W-:Y:S01]  /*3e40*/  IMAD.HI.U32 R34, R11, R4, RZ ;  /* 0x000000040b227227 */ /* 0x000fe200078e00ff */
[----:B------:R-:W-:Y:S02]  /*3e50*/  @P2 SHF.R.U32.HI R3, RZ, R5, R38 ;  /* 0x00000005ff032219 */ /* 0x000fe40000011626 */
[----:B------:R-:W-:Y:S02]  /*3e60*/  SEL R9, R8, R35, !P0 ;  /* 0x0000002308097207 */ /* 0x000fe40004000000 */
[----:B------:R-:W-:Y:S01]  /*3e70*/  @P2 SHF.R.U32.HI R11, RZ, R5, R34 ;  /* 0x00000005ff0b2219 */ /* 0x000fe20000011622 */
[C---:B------:R-:W-:Y:S01]  /*3e80*/  IMAD R10, R72.reuse, R3, RZ ;  /* 0x00000003480a7224 */ /* 0x040fe200078e02ff */
[----:B------:R-:W-:Y:S01]  /*3e90*/  SEL R3, R13, R36, !P4 ;  /* 0x000000240d037207 */ /* 0x000fe20006000000 */
[C---:B------:R-:W-:Y:S03]  /*3ea0*/  IMAD.HI.U32 R14, R9.reuse, R4, RZ ;  /* 0x00000004090e7227 */ /* 0x040fe600078e00ff */
[----:B------:R-:W-:Y:S01]  /*3eb0*/  ISETP.GE.AND P0, PT, R9, R10, PT ;  /* 0x0000000a0900720c */ /* 0x000fe20003f06270 */
[C---:B------:R-:W-:Y:S01]  /*3ec0*/  IMAD R12, R72.reuse, R11, RZ ;  /* 0x0000000b480c7224 */ /* 0x040fe200078e02ff */
[-C--:B------:R-:W-:Y:S04]  /*3ed0*/  SHF.R.U32.HI R14, RZ, R5.reuse, R14 ;  /* 0x00000005ff0e7219 */ /* 0x080fe8000001160e */
[----:B------:R-:W-:Y:S02]  /*3ee0*/  ISETP.GE.OR P0, PT, R3, R12, P0 ;  /* 0x0000000c0300720c */ /* 0x000fe40000706670 */
[----:B------:R-:W-:Y:S05]  /*3ef0*/  SEL R15, R9, R14, !P2 ;  /* 0x0000000e090f7207 */ /* 0x000fea0005000000 */
[----:B------:R-:W-:Y:S04]  /*3f00*/  IMAD.MOV R14, RZ, RZ, -R15 ;  /* 0x000000ffff0e7224 */ /* 0x000fe800078e0a0f */
[----:B------:R-:W-:Y:S02]  /*3f10*/  IMAD R14, R72, R14, R9 ;  /* 0x0000000e480e7224 */ /* 0x000fe400078e0209 */
[C---:B------:R-:W-:Y:S05]  /*3f20*/  @!P0 IMAD.HI.U32 R10, R3.reuse, R4, RZ ;  /* 0x00000004030a8227 */ /* 0x040fea00078e00ff */
[----:B------:R-:W-:Y:S04]  /*3f30*/  @!P0 SHF.R.U32.HI R10, RZ, R5, R10 ;  /* 0x00000005ff0a8219 */ /* 0x000fe8000001160a */
[----:B------:R-:W-:Y:S01]  /*3f40*/  @!P0 SEL R0, R3, R10, !P2 ;  /* 0x0000000a03008207 */ /* 0x000fe20005000000 */
[----:B------:R-:W-:Y:S03]  /*3f50*/  IMAD.MOV R10, RZ, RZ, -R3 ;  /* 0x000000ffff0a7224 */ /* 0x000fe600078e0a03 */
[----:B------:R-:W-:Y:S01]  /*3f60*/  @!P0 IADD3 R15, PT, PT, R15, -R0, RZ ;  /* 0x800000000f0f8210 */ /* 0x000fe20007ffe0ff */
[----:B------:R-:W-:Y:S01]  /*3f70*/  @!P0 IMAD R0, R11, R14, R0 ;  /* 0x0000000e0b008224 */ /* 0x000fe200078e0200 */
[----:B------:R-:W-:Y:S01]  /*3f80*/  IADD3 R11, PT, PT, -R9, RZ, RZ ;  /* 0x000000ff090b7210 */ /* 0x000fe20007ffe1ff */
[----:B------:R-:W-:Y:S02]  /*3f90*/  IMAD R13, R2, R10, R13 ;  /* 0x0000000a020d7224 */ /* 0x000fe400078e020d */
[----:B------:R-:W-:Y:S02]  /*3fa0*/  @!P0 IMAD R9, R15, R72, R3 ;  /* 0x000000480f098224 */ /* 0x000fe400078e0203 */
[----:B------:R-:W-:Y:S02]  /*3fb0*/  @!P0 IMAD.MOV.U32 R3, RZ, RZ, R0 ;  /* 0x000000ffff038224 */ /* 0x000fe400078e0000 */
[----:B------:R-:W-:Y:S02]  /*3fc0*/  IMAD R8, R6, R11, R8 ;  /* 0x0000000b06087224 */ /* 0x000fe400078e0208 */
[----:B------:R-:W-:Y:S02]  /*3fd0*/  IMAD R13, R3, R2, R13 ;  /* 0x00000002030d7224 */ /* 0x000fe400078e020d */
[----:B------:R-:W-:Y:S02]  /*3fe0*/  IMAD R8, R9, R6, R8 ;  /* 0x0000000609087224 */ /* 0x000fe400078e0208 */
.L_x_71:
[----:B------:R-:W-:Y:S05]  /*3ff0*/  BRA.U UP1, `(.L_x_72) ;  /* 0x0000000101107547 */ /* 0x000fea000b800000 */
[----:B------:R-:W-:Y:S04]  /*4000*/  MOV R0, UR6 ;  /* 0x0000000600007c02 */ /* 0x000fe80008000f00 */
[----:B------:R-:W-:Y:S04]  /*4010*/  SHF.L.U32 R3, R0, 0x1f, RZ ;  /* 0x0000001f00037819 */ /* 0x000fe800000006ff */
[----:B------:R-:W2:Y:S02]  /*4020*/  SYNCS.PHASECHK.TRANS64.TRYWAIT P0, [UR7+0x88], R3 ;  /* 0x00008803ff0075a7 */ /* 0x000ea40008001107 */
[----:B--2---:R-:W-:Y:S05]  /*4030*/  @!P0 BRA `(.L_x_73) ;  /* 0x0000004800a08947 */ /* 0x004fea0003800000 */
.L_x_72:
[----:B------:R-:W-:Y:S02]  /*4040*/  R2UR UR19, R21 ;  /* 0x00000000151372ca */ /* 0x000fe400000e0000 */
[----:B------:R-:W-:Y:S02]  /*4050*/  R2UR UR18, R20 ;  /* 0x00000000141272ca */ /* 0x000fe400000e0000 */
[----:B------:R-:W-:Y:S02]  /*4060*/  ISETP.NE.U32.AND P2, PT, RZ, UR4, PT ;  /* 0x00000004ff007c0c */ /* 0x000fe4000bf45070 */
[----:B------:R-:W-:Y:S02]  /*4070*/  SHF.L.U32 R12, R31, 0x1f, RZ ;  /* 0x0000001f1f0c7819 */ /* 0x000fe400000006ff */
[----:B------:R-:W-:Y:S05]  /*4080*/  ISETP.NE.AND.EX P2, PT, RZ, UR5, PT, P2 ;  /* 0x00000005ff007c0c */ /* 0x000fea000bf45320 */
[----:B------:R-:W-:Y:S02]  /*4090*/  USHF.L.U32 UR19, UR19, 0x7, URZ ;  /* 0x0000000713137899 */ /* 0x000fe400080006ff */
[----:B------:R-:W-:Y:S01]  /*40a0*/  USHF.L.U32 UR18, UR18, 0x7, URZ ;  /* 0x0000000712127899 */ /* 0x000fe200080006ff */
[----:B------:R-:W-:Y:S11]  /*40b0*/  BRA.U !UP3, `(.L_x_74) ;  /* 0x000000010b347547 */ /* 0x000ff6000b800000 */
[----:B------:R-:W-:Y:S01]  /*40c0*/  UPLOP3.LUT UP0, UPT, UPT, UPT, UP2, 0x80, 0x8 ;  /* 0x000000000008789c */ /* 0x000fe20003f0f020 */
[----:B--2---:R-:W-:Y:S02]  /*40d0*/  HFMA2 R0, -RZ, RZ, 0, 5.9604644775390625e-08 ;  /* 0x00000001ff007431 */ /* 0x004fe400000001ff */
[----:B------:R-:W-:Y:S03]  /*40e0*/  IMAD.MOV.U32 R171, RZ, RZ, 0x1 ;  /* 0x00000001ffab7424 */ /* 0x000fe600078e00ff */
[----:B------:R-:W-:Y:S05]  /*40f0*/  PLOP3.LUT P0, PT, PT, PT, UP0, 0x80, 0x8 ;  /* 0x000000000008781c */ /* 0x000fea0003f0f008 */
[----:B------:R-:W2:Y:S01]  /*4100*/  @UP0 LDCU.64 UR10, c[0x0][0x888] ;  /* 0x00011100ff0a07ac */ /* 0x000ea20008000a00 */
[----:B------:R-:W-:Y:S07]  /*4110*/  @UP0 UIMAD UR8, UR36, UR4, URZ ;  /* 0x00000004240802a4 */ /* 0x000fee000f8e02ff */
[----:B------:R-:W-:Y:S01]  /*4120*/  @!P0 PRMT R171, R0, 0x7610, R171 ;  /* 0x0000761000ab8816 */ /* 0x000fe200000000ab */
[----:B--2---:R-:W-:Y:S03]  /*4130*/  @UP0 UIMAD.WIDE UR10, UR8, 0x4, UR10 ;  /* 0x00000004080a08a5 */ /* 0x004fe6000f8e020a */
[----:B------:R-:W2:Y:S03]  /*4140*/  @!UP0 LDCU UR8, c[0x0][0x880] ;  /* 0x00011000ff0887ac */ /* 0x000ea60008000800 */
[----:B------:R-:W-:Y:S01]  /*4150*/  IMAD.U32 R10, RZ, RZ, UR10 ;  /* 0x0000000aff0a7e24 */ /* 0x000fe2000f8e00ff */
[----:B------:R-:W-:Y:S05]  /*4160*/  MOV R11, UR11 ;  /* 0x0000000b000b7c02 */ /* 0x000fea0008000f00 */
[----:B-----5:R3:W5:Y:S02]  /*4170*/  @P0 LDG.E R81, desc[UR46][R10.64] ;  /* 0x0000002e0a510981 */ /* 0x020764000c1e1900 */
[----:B--23--:R-:W-:Y:S07]  /*4180*/  @!P0 IMAD.U32 R81, RZ, RZ, UR8 ;  /* 0x00000008ff518e24 */ /* 0x00cfee000f8e00ff */
.L_x_74:
[----:B-----5:R-:W-:Y:S01]  /*4190*/  @!P2 FSETP.EQ.AND P0, PT, R81, RZ, PT ;  /* 0x000000ff5100a20b */ /* 0x020fe20003f02000 */
[----:B------:R-:W-:Y:S01]  /*41a0*/  @!UPT UIADD3 URZ, UPT, UPT, URZ, URZ, URZ ;  /* 0x000000fffffff290 */ /* 0x000fe2000fffe0ff */
[----:B------:R-:W-:Y:S11]  /*41b0*/  @!P2 BRA `(.L_x_75) ;  /* 0x000000000014a947 */ /* 0x000ff60003800000 */
[----:B------:R-:W-:Y:S02]  /*41c0*/  LOP3.LUT P2, RZ, R171, 0xff, RZ, 0xc0, !PT ;  /* 0x000000ffabff7812 */ /* 0x000fe4000784c0ff */
[----:B------:R-:W-:Y:S04]  /*41d0*/  PLOP3.LUT P0, PT, PT, PT, UP0, 0x80, 0x8 ;  /* 0x000000000008781c */ /* 0x000fe80003f0f008 */
[----:B------:R-:W-:Y:S07]  /*41e0*/  PLOP3.LUT P0, PT, P0, PT, PT, 0x8, 0x80 ;  /* 0x000000000080781c */ /* 0x000fee000070e170 */
[----:B------:R-:W-:Y:S11]  /*41f0*/  @P2 FSETP.EQ.AND P0, PT, R81, RZ, PT ;  /* 0x000000ff5100220b */ /* 0x000ff60003f02000 */
[----:B------:R-:W-:Y:S02]  /*4200*/  @!UPT UIADD3 URZ, UPT, UPT, URZ, URZ, URZ ;  /* 0x000000fffffff290 */ /* 0x000fe4000fffe0ff */
.L_x_75:
[----:B------:R-:W3:Y:S01]  /*4210*/  SYNCS.PHASECHK.TRANS64.TRYWAIT P2, [UR7+0x70], R12 ;  /* 0x0000700cff0075a7 */ /* 0x000ee20008041107 */
[----:B------:R-:W-:Y:S04]  /*4220*/  ELECT P4, URZ, PT ;  /* 0x0000000000ff782f */ /* 0x000fe80003880000 */
[----:B------:R-:W-:Y:S11]  /*4230*/  PLOP3.LUT P4, PT, P0, P4, PT, 0xf2, 0x2f ;  /* 0x00000000002f781c */ /* 0x000ff60000789e72 */
[----:B------:R-:W-:Y:S02]  /*4240*/  @!UPT UIADD3 URZ, UPT, UPT, URZ, URZ, URZ ;  /* 0x000000fffffff290 */ /* 0x000fe4000fffe0ff */
[----:B-1----:R-:W-:Y:S05]  /*4250*/  @!P4 IADD3 R21, P0, PT, R32, 0x580, RZ ;  /* 0x000005802015c810 */ /* 0x002fea0007f1e0ff */
[----:B------:R-:W-:Y:S01]  /*4260*/  @!P4 IMAD.X R20, RZ, RZ, R33, P0 ;  /* 0x000000ffff14c224 */ /* 0x000fe200000e0621 */
[----:B---3--:R-:W-:Y:S07]  /*4270*/  @!P2 BRA `(.L_x_76) ;  /* 0x000000480028a947 */ /* 0x008fee0003800000 */
.L_x_142:
[----:B------:R-:W3:Y:S01]  /*4280*/  LDC.64 R14, c[0x0][0xb10] ;  /* 0x0002c400ff0e7b82 */ /* 0x000ee20000000a00 */
[----:B------:R-:W-:Y:S01]  /*4290*/  @!P4 R2UR UR8, R20 ;  /* 0x000000001408c2ca */ /* 0x000fe200000e0000 */
[----:B------:R-:W-:Y:S01]  /*42a0*/  VOTEU.ALL UP1, P4 ;  /* 0x0000000000ff7886 */ /* 0x000fe20002020000 */
[----:B------:R-:W-:Y:S01]  /*42b0*/  @!P4 R2UR UR9, R21 ;  /* 0x000000001509c2ca */ /* 0x000fe200000e0000 */
[----:B------:R-:W-:Y:S01]  /*42c0*/  UMOV UR10, 0x0 ;  /* 0x00000000000a7882 */ /* 0x000fe20000000000 */
[----:B------:R-:W-:Y:S03]  /*42d0*/  UMOV UR11, 0x10000000 ;  /* 0x10000000000b7882 */ /* 0x000fe60000000000 */
[----:B------:R-:W5:Y:S01]  /*42e0*/  LDC.64 R10, c[0x0][0xb18] ;  /* 0x0002c600ff0a7b82 */ /* 0x000f620000000a00 */
[----:B------:R-:W-:Y:S01]  /*42f0*/  @!UP1 UIADD3 UR16, UPT, UPT, UR7, 0x200, URZ ;  /* 0x0000020007109890 */ /* 0x000fe2000fffe0ff */
[----:B------:R-:W-:Y:S01]  /*4300*/  @P3 SHF.R.U32.HI R28, RZ, 0x10, R25 ;  /* 0x00000010ff1c3819 */ /* 0x000fe20000011619 */
[----:B------:R-:W-:Y:S01]  /*4310*/  VOTEU.ALL UP1, P4 ;  /* 0x0000000000ff7886 */ /* 0x000fe20002020000 */
[----:B------:R-:W-:Y:S01]  /*4320*/  UMOV UR20, UR36 ;  /* 0x0000002400147c82 */ /* 0x000fe20008000000 */
[----:B------:R-:W-:Y:S03]  /*4330*/  VIADD R30, R30, 0x1 ;  /* 0x000000011e1e7836 */ /* 0x000fe60000000000 */
[----:B--2---:R-:W2:Y:S01]  /*4340*/  @!P1 LDC R0, c[0x0][0xb20] ;  /* 0x0002c800ff009b82 */ /* 0x004ea20000000800 */
[----:B------:R-:W-:Y:S01]  /*4350*/  IMAD.U32 R21, RZ, RZ, UR8 ;  /* 0x00000008ff157e24 */ /* 0x000fe2000f8e00ff */
[----:B------:R-:W-:Y:S06]  /*4360*/  UPRMT UR8, UR37, 0x654, UR17 ;  /* 0x0000065425087896 */ /* 0x000fec0008000011 */
[----:B-1----:R-:W1:Y:S01]  /*4370*/  @!P1 LDC R3, c[0x0][0xb0c] ;  /* 0x0002c300ff039b82 */ /* 0x002e620000000800 */
[----:B------:R-:W-:Y:S01]  /*4380*/  IMAD.U32 R20, RZ, RZ, UR9 ;  /* 0x00000009ff147e24 */ /* 0x000fe2000f8e00ff */
[----:B------:R-:W-:Y:S04]  /*4390*/  @!P4 R2UR UR15, R21 ;  /* 0x00000000150fc2ca */ /* 0x000fe800000e0000 */
[----:B------:R-:W-:Y:S01]  /*43a0*/  @!P4 R2UR UR14, R20 ;  /* 0x00000000140ec2ca */ /* 0x000fe200000e0000 */
[----:B------:R-:W-:Y:S11]  /*43b0*/  @!P4 IMAD.MOV.U32 R20, RZ, RZ, 0x2000 ;  /* 0x00002000ff14c424 */ /* 0x000ff600078e00ff */
[----:B------:R-:W-:Y:S01]  /*43c0*/  @!UPT UIADD3 URZ, UPT, UPT, URZ, URZ, URZ ;  /* 0x000000fffffff290 */ /* 0x000fe2000fffe0ff */
[----:B------:R1:W-:Y:S01]  /*43d0*/  @!UP1 UTMALDG.3D [UR16], [UR14], desc[UR10] ;  /* 0x00000a100e0095b4 */ /* 0x0003e20008011000 */
[----:B------:R1:W-:Y:S02]  /*43e0*/  @!P4 SYNCS.ARRIVE.TRANS64.RED.A0TR RZ, [UR7+0x60], R20 ;  /* 0x00006014ffffc9a7 */ /* 0x0003e40008300407 */
[----:B-1----:R-:W-:Y:S01]  /*43f0*/  @!P1 ISETP.NE.AND P2, PT, R3, 0x1, PT ;  /* 0x000000010300980c */ /* 0x002fe20003f45270 */
[C---:B---3--:R-:W-:Y:S01]  /*4400*/  @!P1 IMAD.HI.U32 R14, R13.reuse, R14, RZ ;  /* 0x0000000e0d0e9227 */ /* 0x048fe200078e00ff */
[----:B-----5:R-:W-:Y:S03]  /*4410*/  @!P1 ISETP.NE.AND P0, PT, R10, 0x1, PT ;  /* 0x000000010a00980c */ /* 0x020fe60003f05270 */
[C---:B------:R-:W-:Y:S01]  /*4420*/  @!P1 IMAD.HI.U32 R11, R8.reuse, R11, RZ ;  /* 0x0000000b080b9227 */ /* 0x040fe200078e00ff */
[----:B------:R-:W-:Y:S04]  /*4430*/  @!P1 SHF.R.U32.HI R14, RZ, R15, R14 ;  /* 0x0000000fff0e9219 */ /* 0x000fe8000001160e */
[----:B--2---:R-:W-:Y:S01]  /*4440*/  @!P1 SHF.R.U32.HI R9, RZ, R0, R11 ;  /* 0x00000000ff099219 */ /* 0x004fe2000001160b */
[----:B------:R-:W-:Y:S01]  /*4450*/  SYNCS.ARRIVE.TRANS64.RED.A1T0 RZ, [UR8], RZ ;  /* 0x000000ffffff79a7 */ /* 0x000fe20008100408 */
[----:B------:R-:W-:Y:S02]  /*4460*/  @!P1 SEL R14, R13, R14, !P2 ;  /* 0x0000000e0d0e9207 */ /* 0x000fe40005000000 */
[----:B------:R-:W-:Y:S01]  /*4470*/  @!P1 SEL R9, R8, R9, !P0 ;  /* 0x0000000908099207 */ /* 0x000fe20004000000 */
[----:B------:R-:W1:Y:S04]  /*4480*/  SYNCS.PHASECHK.TRANS64.TRYWAIT P5, [UR7+0x78], R12 ;  /* 0x0000780cff0075a7 */ /* 0x000e6800080a1107 */
[----:B------:R-:W-:Y:S02]  /*4490*/  @!P1 IMAD.IADD R0, R9, 0x1, -R14 ;  /* 0x0000000109009824 */ /* 0x000fe400078e0a0e */
[----:B------:R-:W-:Y:S02]  /*44a0*/  @!P1 IMAD.IADD R9, R14, 0x1, -R9 ;  /* 0x000000010e099824 */ /* 0x000fe400078e0a09 */
[----:B------:R-:W-:Y:S02]  /*44b0*/  @!P1 IMAD R13, R0, R3, R13 ;  /* 0x00000003000d9224 */ /* 0x000fe400078e020d */
[----:B------:R-:W-:Y:S01]  /*44c0*/  @!P1 IMAD R8, R9, R10, R8 ;  /* 0x0000000a09089224 */ /* 0x000fe200078e0208 */
[----:B-1----:R-:W-:Y:S06]  /*44d0*/  @!P5 BRA `(.L_x_77) ;  /* 0x0000004400a8d947 */ /* 0x002fec0003800000 */
.L_x_144:
[----:B-1----:R-:W-:Y:S01]  /*44e0*/  @!P4 IADD3 R3, P0, PT, R32, 0x580, RZ ;  /* 0x000005802003c810 */ /* 0x002fe20007f1e0ff */
[----:B------:R-:W-:Y:S01]  /*44f0*/  VOTEU.ALL UP1, P4 ;  /* 0x0000000000ff7886 */ /* 0x000fe20002020000 */
[----:B------:R-:W-:Y:S01]  /*4500*/  UMOV UR20, 0x0 ;  /* 0x0000000000147882 */ /* 0x000fe20000000000 */
[----:B------:R-:W-:Y:S01]  /*4510*/  UMOV UR21, 0x10000000 ;  /* 0x1000000000157882 */ /* 0x000fe20000000000 */
[----:B------:R-:W-:Y:S01]  /*4520*/  @!P4 R2UR UR9, R3 ;  /* 0x000000000309c2ca */ /* 0x000fe200000e0000 */
[----:B------:R-:W-:Y:S01]  /*4530*/  @!P4 IMAD.X R0, RZ, RZ, R33, P0 ;  /* 0x000000ffff00c224 */ /* 0x000fe200000e0621 */
[----:B------:R-:W-:Y:S01]  /*4540*/  @!UP1 UIADD3 UR10, UPT, UPT, UR18, 0x40, URZ ;  /* 0x00000040120a9890 */ /* 0x000fe2000fffe0ff */
[----:B------:R-:W-:Y:S01]  /*4550*/  ISETP.NE.AND P0, PT, R30, 0x2, PT ;  /* 0x000000021e00780c */ /* 0x000fe20003f05270 */
[----:B------:R-:W-:Y:S01]  /*4560*/  UMOV UR11, UR19 ;  /* 0x00000013000b7c82 */ /* 0x000fe20008000000 */
[----:B------:R-:W-:Y:S01]  /*4570*/  UMOV UR12, UR36 ;  /* 0x00000024000c7c82 */ /* 0x000fe20008000000 */
[----:B------:R-:W-:Y:S01]  /*4580*/  @!P4 R2UR UR8, R0 ;  /* 0x000000000008c2ca */ /* 0x000fe200000e0000 */
[----:B------:R-:W-:Y:S01]  /*4590*/  IMAD.IADD R20, R8, 0x1, R147 ;  /* 0x0000000108147824 */ /* 0x000fe200078e0293 */
[----:B------:R-:W-:Y:S01]  /*45a0*/  @P3 R2UR UR36, R28 ;  /* 0x000000001c2432ca */ /* 0x000fe200000e0000 */
[----:B------:R-:W-:Y:S01]  /*45b0*/  IMAD.IADD R21, R13, 0x1, R170 ;  /* 0x000000010d157824 */ /* 0x000fe200078e02aa */
[----:B------:R-:W-:Y:S02]  /*45c0*/  SEL R0, RZ, 0x1, P0 ;  /* 0x00000001ff007807 */ /* 0x000fe40000000000 */
[----:B------:R-:W-:Y:S01]  /*45d0*/  LOP3.LUT R31, R31, 0x1, RZ, 0x3c, !PT ;  /* 0x000000011f1f7812 */ /* 0x000fe200078e3cff */
[----:B------:R-:W-:Y:S01]  /*45e0*/  IMAD.U32 R10, RZ, RZ, UR9 ;  /* 0x00000009ff0a7e24 */ /* 0x000fe2000f8e00ff */
[----:B------:R-:W-:Y:S01]  /*45f0*/  @!UP1 UIADD3 UR9, UPT, UPT, UR7, 0x68, URZ ;  /* 0x0000006807099890 */ /* 0x000fe2000fffe0ff */
[----:B------:R-:W-:Y:S02]  /*4600*/  LOP3.LUT R29, R29, R0, RZ, 0x3c, !PT ;  /* 0x000000001d1d7212 */ /* 0x000fe400078e3cff */
[----:B------:R-:W-:Y:S02]  /*4610*/  SEL R30, R30, RZ, P0 ;  /* 0x000000ff1e1e7207 */ /* 0x000fe40000000000 */
[----:B------:R-:W-:Y:S01]  /*4620*/  IMAD.U32 R11, RZ, RZ, UR8 ;  /* 0x00000008ff0b7e24 */ /* 0x000fe2000f8e00ff */
[----:B------:R-:W-:Y:S01]  /*4630*/  @!P4 R2UR UR14, R10 ;  /* 0x000000000a0ec2ca */ /* 0x000fe200000e0000 */
[----:B------:R-:W-:Y:S01]  /*4640*/  @!UP1 UIADD3 UR8, UPT, UPT, UR7, 0x2200, URZ ;  /* 0x0000220007089890 */ /* 0x000fe2000fffe0ff */
[----:B------:R-:W-:Y:S02]  /*4650*/  VOTEU.ALL UP1, P4 ;  /* 0x0000000000ff7886 */ /* 0x000fe40002020000 */
[----:B------:R-:W-:Y:S11]  /*4660*/  @!P4 R2UR UR15, R11 ;  /* 0x000000000b0fc2ca */ /* 0x000ff600000e0000 */
[----:B------:R-:W-:Y:S02]  /*4670*/  @!UPT UIADD3 URZ, UPT, UPT, URZ, URZ, URZ ;  /* 0x000000fffffff290 */ /* 0x000fe4000fffe0ff */
[----:B------:R2:W-:Y:S01]  /*4680*/  @!UP1 UTMALDG.3D [UR8], [UR14], desc[UR20] ;  /* 0x000014080e0095b4 */ /* 0x0005e20008011000 */
[----:B------:R2:W-:Y:S01]  /*4690*/  @!P4 SYNCS.ARRIVE.TRANS64.RED.A0TR RZ, [UR7+0x68], R23 ;  /* 0x00006817ffffc9a7 */ /* 0x0005e20008300407 */
[----:B------:R-:W-:Y:S01]  /*46a0*/  UPLOP3.LUT UP1, UPT, UPT, UPT, UPT, 0x80, 0x8 ;  /* 0x000000000008789c */ /* 0x000fe20003f2f070 */
[----:B------:R-:W-:Y:S01]  /*46b0*/  SYNCS.ARRIVE.TRANS64.RED.A1T0 RZ, [UR13], RZ ;  /* 0x000000ffffff79a7 */ /* 0x000fe2000810040d */
[----:B------:R-:W-:Y:S09]  /*46c0*/  @P3 BRA `(.L_x_78) ;  /* 0xfffffff400503947 */ /* 0x000ff2000383ffff */
[----:B------:R-:W-:-:S04]  /*46d0*/  SHF.L.U32 R3, R31, 0x1f, RZ ;  /* 0x0000001f1f037819 */ /* 0x000fc800000006ff */
[----:B------:R-:W1:Y:S02]  /*46e0*/  SYNCS.PHASECHK.TRANS64.TRYWAIT P0, [UR7+0x70], R3 ;  /* 0x00007003ff0075a7 */ /* 0x000e640008001107 */
[----:B-1----:R-:W-:Y:S05]  /*46f0*/  @!P0 BRA `(.L_x_79) ;  /* 0x0000004400388947 */ /* 0x002fea0003800000 */
.L_x_146:
[----:B-1----:R-:W-:-:S07]  /*4700*/  MOV R0, UR7 ;  /* 0x0000000700007c02 */ /* 0x002fce0008000f00 */
.L_x_80:
[----:B-1----:R-:W-:-:S04]  /*4710*/  SHF.L.U32 R3, R31, 0x1f, RZ ;  /* 0x0000001f1f037819 */ /* 0x002fc800000006ff */
[----:B------:R1:W3:Y:S03]  /*4720*/  SYNCS.PHASECHK.TRANS64.TRYWAIT P0, [R0+URZ+0x78], R3 ;  /* 0x00007803000075a7 */ /* 0x0002e600080011ff */
[----:B---3--:R-:W-:Y:S05]  /*4730*/  @!P0 NANOSLEEP.SYNCS 0x989680 ;  /* 0x009896800000895d */ /* 0x008fea0003900000 */
[----:B------:R-:W3:Y:S02]  /*4740*/  @!P0 SYNCS.PHASECHK.TRANS64 P0, [R0+URZ+0x78], R3 ;  /* 0x00007803000085a7 */ /* 0x000ee400080010ff */
[----:B--23--:R-:W-:Y:S05]  /*4750*/  @P0 EXIT ;  /* 0x000000000000094d */ /* 0x00cfea0003800000 */
[----:B------:R-:W-:Y:S05]  /*4760*/  BRA `(.L_x_80) ;  /* 0xfffffffc00e87947 */ /* 0x000fea000383ffff */
.L_x_69:
[----:B------:R-:W-:-:S06]  /*4770*/  UISETP.GE.AND UP1, UPT, UR8, 0x4, UPT ;  /* 0x000000040800788c */ /* 0x000fcc000bf26270 */
[----:B------:R-:W-:-:S13]  /*4780*/  PLOP3.LUT P0, PT, PT, PT, UP1, 0x80, 0x8 ;  /* 0x000000000008781c */ /* 0x000fda0003f0f018 */
[----:B------:R-:W-:Y:S05]  /*4790*/  @!P0 EXIT ;  /* 0x000000000000894d */ /* 0x000fea0003800000 */
[----:B------:R-:W-:Y:S01]  /*47a0*/  BAR.SYNC.DEFER_BLOCKING 0x6, 0xa0 ;  /* 0x0182800000007b1d */ /* 0x000fe20000010000 */
[C---:B------:R-:W-:Y:S01]  /*47b0*/  IMAD.SHL.U32 R3, R189.reuse, 0x40, RZ ;  /* 0x00000040bd037824 */ /* 0x040fe200078e00ff */
[C---:B------:R-:W-:Y:S01]  /*47c0*/  LOP3.LUT R193, R189.reuse, 0x60, RZ, 0xc0, !PT ;  /* 0x00000060bdc17812 */ /* 0x040fe200078ec0ff */
[C---:B------:R-:W-:Y:S01]  /*47d0*/  IMAD.SHL.U32 R172, R189.reuse, 0x8, RZ ;  /* 0x00000008bdac7824 */ /* 0x040fe200078e00ff */
[C---:B------:R-:W-:Y:S01]  /*47e0*/  LOP3.LUT R191, R189.reuse, 0x2, RZ, 0xc0, !PT ;  /* 0x00000002bdbf7812 */ /* 0x040fe200078ec0ff */
[----:B------:R-:W-:Y:S01]  /*47f0*/  IMAD.U32 R79, R189, 0x10000, RZ ;  /* 0x00010000bd4f7824 */ /* 0x000fe200078e00ff */
[----:B------:R-:W-:Y:S02]  /*4800*/  UMOV UR49, 0x400 ;  /* 0x0000040000317882 */ /* 0x000fe40000000000 */
[----:B------:R-:W1:Y:S01]  /*4810*/  LDC R177, c[0x0][0x370] ;  /* 0x0000dc00ffb17b82 */ /* 0x000e620000000800 */
[----:B------:R-:W-:Y:S01]  /*4820*/  ULEA UR49, UR37, UR49, 0x18 ;  /* 0x0000003125317291 */ /* 0x000fe2000f8ec0ff */
[----:B------:R-:W-:Y:S01]  /*4830*/  LOP3.LUT R5, R3, 0x180, RZ, 0xc0, !PT ;  /* 0x0000018003057812 */ /* 0x000fe200078ec0ff */
[----:B------:R-:W-:Y:S01]  /*4840*/  HFMA2 R195, -RZ, RZ, 0, 0 ;  /* 0x00000000ffc37431 */ /* 0x000fe200000001ff */
[----:B------:R-:W-:Y:S01]  /*4850*/  LOP3.LUT R79, R79, 0x600000, RZ, 0xc0, !PT ;  /* 0x006000004f4f7812 */ /* 0x000fe200078ec0ff */
[----:B------:R-:W-:Y:S01]  /*4860*/  UIADD3 UR4, UPT, UPT, UR49, 0x4200, URZ ;  /* 0x0000420031047890 */ /* 0x000fe2000fffe0ff */
[----:B------:R-:W-:Y:S01]  /*4870*/  LOP3.LUT R172, R5, 0x30, R172, 0xf8, !PT ;  /* 0x0000003005ac7812 */ /* 0x000fe200078ef8ac */
[----:B------:R-:W-:Y:S01]  /*4880*/  IMAD.MOV.U32 R76, RZ, RZ, RZ ;  /* 0x000000ffff4c7224 */ /* 0x000fe200078e00ff */
[----:B------:R-:W2:Y:S01]  /*4890*/  LDC R74, c[0x0][0xb0c] ;  /* 0x0002c300ff4a7b82 */ /* 0x000ea20000000800 */
[----:B------:R-:W-:-:S02]  /*48a0*/  LOP3.LUT R189, R189, 0x4, RZ, 0xc0, !PT ;  /* 0x00000004bdbd7812 */ /* 0x000fc400078ec0ff */
[----:B------:R-:W-:Y:S02]  /*48b0*/  CS2R R182, SRZ ;  /* 0x0000000000b67805 */ /* 0x000fe4000001ff00 */
[----:B------:R-:W-:Y:S02]  /*48c0*/  LOP3.LUT R172, R172, 0x1e40, R3, 0xf8, !PT ;  /* 0x00001e40acac7812 */ /* 0x000fe400078ef803 */
[----:B------:R-:W-:Y:S02]  /*48d0*/  CS2R R180, SRZ ;  /* 0x0000000000b47805 */ /* 0x000fe4000001ff00 */
[----:B------:R-:W-:Y:S01]  /*48e0*/  IADD3 R188, PT, PT, -R189, 0x2, RZ ;  /* 0x00000002bdbc7810 */ /* 0x000fe20007ffe1ff */
[----:B------:R-:W-:Y:S01]  /*48f0*/  IMAD.MOV R176, RZ, RZ, -R191 ;  /* 0x000000ffffb07224 */ /* 0x000fe200078e0abf */
[----:B------:R-:W-:Y:S01]  /*4900*/  MOV R192, UR4 ;  /* 0x0000000400c07c02 */ /* 0x000fe20008000f00 */
[----:B------:R-:W4:Y:S01]  /*4910*/  LDC R174, c[0x0][0xb20] ;  /* 0x0002c800ffae7b82 */ /* 0x000f220000000800 */
[----:B------:R-:W3:Y:S01]  /*4920*/  LDS R0, [UR49+0x140] ;  /* 0x00014031ff007984 */ /* 0x000ee20008000800 */
[----:B------:R-:W-:Y:S01]  /*4930*/  VIADD R190, R172, UR49 ;  /* 0x00000031acbe7c36 */ /* 0x000fe20008000000 */
[----:B------:R-:W1:Y:S01]  /*4940*/  LDCU.64 UR52, c[0x0][0x348] ;  /* 0x00006900ff3477ac */ /* 0x000e620008000a00 */
[----:B------:R-:W-:-:S02]  /*4950*/  IMAD.MOV R175, RZ, RZ, -R189 ;  /* 0x000000ffffaf7224 */ /* 0x000fc400078e0abd */
[----:B------:R-:W-:Y:S01]  /*4960*/  VIADD R190, R190, 0x200 ;  /* 0x00000200bebe7836 */ /* 0x000fe20000000000 */
[----:B------:R-:W1:Y:S01]  /*4970*/  LDCU.64 UR38, c[0x0][0x888] ;  /* 0x00011100ff2677ac */ /* 0x000e620008000a00 */
[----:B------:R-:W1:Y:S01]  /*4980*/  LDC R73, c[0x0][0xb30] ;  /* 0x0002cc00ff497b82 */ /* 0x000e620000000800 */
[----:B------:R-:W1:Y:S01]  /*4990*/  LDCU.64 UR44, c[0x0][0x890] ;  /* 0x00011200ff2c77ac */ /* 0x000e620008000a00 */
[----:B------:R-:W-:-:S06]  /*49a0*/  UIADD3 UR48, UPT, UPT, UR49, 0x200, URZ ;  /* 0x0000020031307890 */ /* 0x000fcc000fffe0ff */
[----:B------:R-:W1:Y:S08]  /*49b0*/  LDC.64 R168, c[0x0][0xb10] ;  /* 0x0002c400ffa87b82 */ /* 0x000e700000000a00 */
[----:B------:R-:W1:Y:S08]  /*49c0*/  LDC.64 R70, c[0x0][0xb18] ;  /* 0x0002c600ff467b82 */ /* 0x000e700000000a00 */
[----:B------:R-:W1:Y:S08]  /*49d0*/  LDC.64 R68, c[0x0][0xb28] ;  /* 0x0002ca00ff447b82 */ /* 0x000e700000000a00 */
[----:B------:R-:W1:Y:S01]  /*49e0*/  LDC.64 R166, c[0x0][0x8b0] ;  /* 0x00022c00ffa67b82 */ /* 0x000e620000000a00 */
[----:B---3--:R-:W-:-:S07]  /*49f0*/  IMAD.IADD R79, R0, 0x1, R79 ;  /* 0x00000001004f7824 */ /* 0x008fce00078e024f */
[----:B------:R-:W3:Y:S08]  /*4a00*/  LDC.64 R164, c[0x0][0x8a8] ;  /* 0x00022a00ffa47b82 */ /* 0x000ef00000000a00 */
[----:B--2-4-:R-:W1:Y:S02]  /*4a10*/  LDC R178, c[0x0][0x374] ;  /* 0x0000dd00ffb27b82 */ /* 0x014e640000000800 */
.L_x_107:
[C---:B------:R-:W-:Y:S02]  /*4a20*/  LEA R0, R195.reuse, UR49, 0x3 ;  /* 0x00000031c3007c11 */ /* 0x040fe4000f8e18ff */
[----:B------:R-:W-:Y:S02]  /*4a30*/  SHF.L.U32 R3, R182, 0x1f, RZ ;  /* 0x0000001fb6037819 */ /* 0x000fe400000006ff */
[----:B------:R-:W-:Y:S02]  /*4a40*/  LEA R16, R195, UR49, 0x4 ;  /* 0x00000031c3107c11 */ /* 0x000fe4000f8e20ff */
[----:B------:R-:W2:Y:S02]  /*4a50*/  SYNCS.PHASECHK.TRANS64.TRYWAIT P0, [R0+URZ+0x90], R3 ;  /* 0x00009003000075a7 */ /* 0x000ea400080011ff */
[----:B-12---:R-:W-:Y:S05]  /*4a60*/  @!P0 BRA `(.L_x_81) ;  /* 0x0000004000748947 */ /* 0x006fea0003800000 */
.L_x_147:
[----:B------:R-:W4:Y:S01]  /*4a70*/  LDC.64 R12, c[0x0][0xb10] ;  /* 0x0002c400ff0c7b82 */ /* 0x000f220000000a00 */
[----:B------:R-:W3:Y:S01]  /*4a80*/  LDS.128 R16, [R16+0x120] ;  /* 0x0001200010107984 */ /* 0x000ee20000000c00 */
[----:B-1----:R-:W-:Y:S01]  /*4a90*/  ISETP.NE.AND P1, PT, R73, 0x1, PT ;  /* 0x000000014900780c */ /* 0x002fe20003f25270 */
[----:B--2---:R-:W-:Y:S01]  /*4aa0*/  VIADD R0, R0, 0xa0 ;  /* 0x000000a000007836 */ /* 0x004fe20000000000 */
[----:B------:R-:W-:Y:S04]  /*4ab0*/  ISETP.GE.AND P0, PT, R72, 0x1, PT ;  /* 0x000000014800780c */ /* 0x000fe80003f06270 */
[----:B------:R-:W1:Y:S01]  /*4ac0*/  LDC.64 R10, c[0x0][0xb18] ;  /* 0x0002c600ff0a7b82 */ /* 0x000e620000000a00 */
[----:B------:R-:W-:Y:S01]  /*4ad0*/  PRMT R0, RZ, 0x654, R0 ;  /* 0x00000654ff007816 */ /* 0x000fe20000000000 */
[----:B------:R-:W-:Y:S01]  /*4ae0*/  @!PT LDS RZ, [RZ] ;  /* 0x00000000fffff984 */ /* 0x000fe20000000800 */
[----:B------:R-:W-:Y:S01]  /*4af0*/  @!PT LDS RZ, [RZ] ;  /* 0x00000000fffff984 */ /* 0x000fe20000000800 */
[----:B------:R-:W-:Y:S01]  /*4b00*/  @!PT LDS RZ, [RZ] ;  /* 0x00000000fffff984 */ /* 0x000fe20000000800 */
[----:B------:R-:W-:Y:S01]  /*4b10*/  @!PT LDS RZ, [RZ] ;  /* 0x00000000fffff984 */ /* 0x000fe20000000800 */
[----:B------:R2:W-:Y:S06]  /*4b20*/  MEMBAR.ALL.CTA ;  /* 0x0000000000007992 */ /* 0x0005ec0000008000 */
[----:B--2---:R-:W2:Y:S01]  /*4b30*/  FENCE.VIEW.ASYNC.S ;  /* 0x00000000000073c6 */ /* 0x004ea20000000000 */
[----:B------:R-:W1:Y:S08]  /*4b40*/  @!P1 LDC R14, c[0x0][0xb20] ;  /* 0x0002c800ff0e9b82 */ /* 0x000e700000000800 */
[----:B------:R-:W1:Y:S01]  /*4b50*/  @!P1 LDC R9, c[0x0][0xb0c] ;  /* 0x0002c300ff099b82 */ /* 0x000e620000000800 */
[----:B--2---:R2:W-:Y:S01]  /*4b60*/  SYNCS.ARRIVE.TRANS64.RED.A1T0 RZ, [R0+URZ], RZ ;  /* 0x000000ff00ff79a7 */ /* 0x0045e200081004ff */
[----:B---3--:R-:W-:Y:S04]  /*4b70*/  LOP3.LUT P4, RZ, R18, 0x1, RZ, 0xc0, !PT ;  /* 0x0000000112ff7812 */ /* 0x008fe8000788c0ff */
[----:B------:R-:W-:Y:S09]  /*4b80*/  P2R R194, PR, RZ, 0x10 ;  /* 0x00000010ffc27803 */ /* 0x000ff20000000000 */
[----:B------:R-:W-:Y:S02]  /*4b90*/  @P4 MOV R77, R16 ;  /* 0x00000010004d4202 */ /* 0x000fe40000000f00 */
[----:B------:R-:W-:Y:S01]  /*4ba0*/  @P4 LOP3.LUT R75, R17, 0xffff, RZ, 0xc0, !PT ;  /* 0x0000ffff114b4812 */ /* 0x000fe200078ec0ff */
[----:B--2-4-:R-:W-:Y:S06]  /*4bb0*/  @!P0 BRA `(.L_x_82) ;  /* 0x0000000000a48947 */ /* 0x014fec0003800000 */
[----:B------:R-:W-:Y:S01]  /*4bc0*/  IMAD.HI.U32 R23, R178, R71, RZ ;  /* 0x00000047b2177227 */ /* 0x000fe200078e00ff */
[----:B------:R-:W-:Y:S02]  /*4bd0*/  ISETP.NE.AND P0, PT, R70, 0x1, PT ;  /* 0x000000014600780c */ /* 0x000fe40003f05270 */
[----:B------:R-:W-:Y:S01]  /*4be0*/  ISETP.NE.AND P2, PT, R72, 0x1, PT ;  /* 0x000000014800780c */ /* 0x000fe20003f45270 */
[----:B------:R-:W-:Y:S01]  /*4bf0*/  IMAD.HI.U32 R22, R177, R168, RZ ;  /* 0x000000a8b1167227 */ /* 0x000fe200078e00ff */
[----:B------:R-:W-:Y:S02]  /*4c00*/  SHF.R.U32.HI R23, RZ, R174, R23 ;  /* 0x000000aeff177219 */ /* 0x000fe40000011617 */
[----:B------:R-:W-:Y:S01]  /*4c10*/  ISETP.NE.AND P3, PT, R74, 0x1, PT ;  /* 0x000000014a00780c */ /* 0x000fe20003f65270 */
[----:B------:R-:W-:Y:S01]  /*4c20*/  IMAD.HI.U32 R26, R77, R168, RZ ;  /* 0x000000a84d1a7227 */ /* 0x000fe200078e00ff */
[----:B------:R-:W-:Y:S02]  /*4c30*/  SHF.R.U32.HI R22, RZ, R169, R22 ;  /* 0x000000a9ff167219 */ /* 0x000fe40000011616 */
[----:B------:R-:W-:Y:S01]  /*4c40*/  SEL R3, R178, R23, !P0 ;  /* 0x00000017b2037207 */ /* 0x000fe20004000000 */
[----:B------:R-:W-:Y:S01]  /*4c50*/  IMAD.HI.U32 R23, R75, R71, RZ ;  /* 0x000000474b177227 */ /* 0x000fe200078e00ff */
[----:B------:R-:W-:Y:S02]  /*4c60*/  SEL R7, R177, R22, !P3 ;  /* 0x00000016b1077207 */ /* 0x000fe40005800000 */
[----:B------:R-:W-:Y:S01]  /*4c70*/  SHF.R.U32.HI R26, RZ, R169, R26 ;  /* 0x000000a9ff1a7219 */ /* 0x000fe2000001161a */
[-C--:B------:R-:W-:Y:S04]  /*4c80*/  IMAD.HI.U32 R22, R3, R68.reuse, RZ ;  /* 0x0000004403167227 */ /* 0x080fe800078e00ff */
[----:B------:R-:W-:Y:S01]  /*4c90*/  IMAD.HI.U32 R24, R7, R68, RZ ;  /* 0x0000004407187227 */ /* 0x000fe200078e00ff */
[-C--:B------:R-:W-:Y:S02]  /*4ca0*/  @P2 SHF.R.U32.HI R3, RZ, R69.reuse, R22 ;  /* 0x00000045ff032219 */ /* 0x080fe40000011616 */
[----:B------:R-:W-:Y:S02]  /*4cb0*/  SHF.R.U32.HI R22, RZ, R174, R23 ;  /* 0x000000aeff167219 */ /* 0x000fe40000011617 */
[----:B------:R-:W-:Y:S01]  /*4cc0*/  @P2 SHF.R.U32.HI R7, RZ, R69, R24 ;  /* 0x00000045ff072219 */ /* 0x000fe20000011618 */
[C---:B------:R-:W-:Y:S01]  /*4cd0*/  IMAD R2, R72.reuse, R3, RZ ;  /* 0x0000000348027224 */ /* 0x040fe200078e02ff */
[----:B------:R-:W-:Y:S02]  /*4ce0*/  SEL R5, R75, R22, !P0 ;  /* 0x000000164b057207 */ /* 0x000fe40004000000 */
[----:B------:R-:W-:Y:S01]  /*4cf0*/  SEL R3, R77, R26, !P3 ;  /* 0x0000001a4d037207 */ /* 0x000fe20005800000 */
[----:B------:R-:W-:Y:S01]  /*4d00*/  IMAD R4, R72, R7, RZ ;  /* 0x0000000748047224 */ /* 0x000fe200078e02ff */
[C---:B------:R-:W-:Y:S01]  /*4d10*/  ISETP.GE.AND P0, PT, R5.reuse, R2, PT ;  /* 0x000000020500720c */ /* 0x040fe20003f06270 */
[----:B------:R-:W-:Y:S03]  /*4d20*/  IMAD.HI.U32 R6, R5, R68, RZ ;  /* 0x0000004405067227 */ /* 0x000fe600078e00ff */
[----:B------:R-:W-:Y:S01]  /*4d30*/  ISETP.GE.OR P0, PT, R3, R4, P0 ;  /* 0x000000040300720c */ /* 0x000fe20000706670 */
[----:B------:R-:W-:Y:S01]  /*4d40*/  IMAD.MOV R4, RZ, RZ, -R3 ;  /* 0x000000ffff047224 */ /* 0x000fe200078e0a03 */
[-C--:B------:R-:W-:Y:S03]  /*4d50*/  SHF.R.U32.HI R6, RZ, R69.reuse, R6 ;  /* 0x00000045ff067219 */ /* 0x080fe60000011606 */
[----:B------:R-:W-:Y:S01]  /*4d60*/  IMAD R77, R74, R4, R77 ;  /* 0x000000044a4d7224 */ /* 0x000fe200078e024d */
[----:B------:R-:W-:Y:S05]  /*4d70*/  SEL R15, R5, R6, !P2 ;  /* 0x00000006050f7207 */ /* 0x000fea0005000000 */
[----:B------:R-:W-:Y:S02]  /*4d80*/  IMAD.MOV R6, RZ, RZ, -R15 ;  /* 0x000000ffff067224 */ /* 0x000fe400078e0a0f */
[C---:B------:R-:W-:Y:S04]  /*4d90*/  @!P0 IMAD.HI.U32 R2, R3.reuse, R68, RZ ;  /* 0x0000004403028227 */ /* 0x040fe800078e00ff */
[----:B------:R-:W-:Y:S01]  /*4da0*/  IMAD R6, R72, R6, R5 ;  /* 0x0000000648067224 */ /* 0x000fe200078e0205 */
[----:B------:R-:W-:Y:S04]  /*4db0*/  @!P0 SHF.R.U32.HI R2, RZ, R69, R2 ;  /* 0x00000045ff028219 */ /* 0x000fe80000011602 */
[----:B------:R-:W-:Y:S02]  /*4dc0*/  @!P0 SEL R0, R3, R2, !P2 ;  /* 0x0000000203008207 */ /* 0x000fe40005000000 */
[----:B------:R-:W-:Y:S02]  /*4dd0*/  IADD3 R2, PT, PT, -R5, RZ, RZ ;  /* 0x000000ff05027210 */ /* 0x000fe40007ffe1ff */
[----:B------:R-:W-:Y:S01]  /*4de0*/  @!P0 IADD3 R8, PT, PT, R15, -R0, RZ ;  /* 0x800000000f088210 */ /* 0x000fe20007ffe0ff */
[----:B------:R-:W-:Y:S02]  /*4df0*/  @!P0 IMAD R0, R7, R6, R0 ;  /* 0x0000000607008224 */ /* 0x000fe400078e0200 */
[----:B------:R-:W-:Y:S02]  /*4e00*/  IMAD R75, R70, R2, R75 ;  /* 0x00000002464b7224 */ /* 0x000fe400078e024b */
[----:B------:R-:W-:Y:S02]  /*4e10*/  @!P0 IMAD R5, R8, R72, R3 ;  /* 0x0000004808058224 */ /* 0x000fe400078e0203 */
[----:B------:R-:W-:Y:S04]  /*4e20*/  @!P0 IMAD.MOV.U32 R3, RZ, RZ, R0 ;  /* 0x000000ffff038224 */ /* 0x000fe800078e0000 */
[----:B------:R-:W-:Y:S02]  /*4e30*/  IMAD R77, R3, R74, R77 ;  /* 0x0000004a034d7224 */ /* 0x000fe400078e024d */
[----:B------:R-:W-:Y:S07]  /*4e40*/  IMAD R75, R5, R70, R75 ;  /* 0x00000046054b7224 */ /* 0x000fee00078e024b */
.L_x_82:
[----:B-1----:R-:W-:Y:S01]  /*4e50*/  @!P1 ISETP.NE.AND P0, PT, R10, 0x1, PT ;  /* 0x000000010a00980c */ /* 0x002fe20003f05270 */
[----:B------:R-:W-:Y:S01]  /*4e60*/  @!P1 IMAD.HI.U32 R0, R77, R12, RZ ;  /* 0x0000000c4d009227 */ /* 0x000fe200078e00ff */
[----:B------:R-:W-:Y:S01]  /*4e70*/  @!P1 ISETP.NE.AND P2, PT, R9, 0x1, PT ;  /* 0x000000010900980c */ /* 0x000fe20003f45270 */
[----:B------:R-:W-:Y:S01]  /*4e80*/  ULOP3.LUT UP0, URZ, UR48, 0x1b0, URZ, 0xc0, !UPT ;  /* 0x000001b030ff7892 */ /* 0x000fe2000f80c0ff */
[----:B------:R-:W-:Y:S01]  /*4e90*/  R2UR UR42, R21 ;  /* 0x00000000152a72ca */ /* 0x000fe200000e0000 */
[----:B------:R-:W-:Y:S01]  /*4ea0*/  @!P1 IMAD.HI.U32 R3, R75, R11, RZ ;  /* 0x0000000b4b039227 */ /* 0x000fe200078e00ff */
[----:B------:R-:W-:Y:S02]  /*4eb0*/  @!P1 SHF.R.U32.HI R0, RZ, R13, R0 ;  /* 0x0000000dff009219 */ /* 0x000fe40000011600 */
[----:B------:R-:W-:Y:S01]  /*4ec0*/  R2UR UR41, R20 ;  /* 0x00000000142972ca */ /* 0x000fe200000e0000 */
[----:B------:R-:W-:Y:S01]  /*4ed0*/  VIADD R195, R195, 0x1 ;  /* 0x00000001c3c37836 */ /* 0x000fe20000000000 */
[----:B------:R-:W-:Y:S02]  /*4ee0*/  @!P1 SHF.R.U32.HI R2, RZ, R14, R3 ;  /* 0x0000000eff029219 */ /* 0x000fe40000011603 */
[----:B------:R-:W-:Y:S02]  /*4ef0*/  @!P1 SEL R3, R77, R0, !P2 ;  /* 0x000000004d039207 */ /* 0x000fe40005000000 */
[----:B------:R-:W-:Y:S02]  /*4f00*/  @!P1 SEL R2, R75, R2, !P0 ;  /* 0x000000024b029207 */ /* 0x000fe40004000000 */
[----:B------:R-:W-:Y:S01]  /*4f10*/  @P4 SHF.R.U32.HI R179, RZ, 0x10, R17 ;  /* 0x00000010ffb34819 */ /* 0x000fe20000011611 */
[----:B------:R-:W-:Y:S02]  /*4f20*/  USHF.L.U32 UR42, UR42, 0x7, URZ ;  /* 0x000000072a2a7899 */ /* 0x000fe400080006ff */
[----:B------:R-:W-:Y:S02]  /*4f30*/  @!P1 IMAD.IADD R0, R2, 0x1, -R3 ;  /* 0x0000000102009824 */ /* 0x000fe400078e0a03 */
[----:B------:R-:W-:Y:S01]  /*4f40*/  @!P1 IMAD.IADD R2, R3, 0x1, -R2 ;  /* 0x0000000103029824 */ /* 0x000fe200078e0a02 */
[----:B------:R-:W-:Y:S01]  /*4f50*/  USHF.L.U32 UR41, UR41, 0x7, URZ ;  /* 0x0000000729297899 */ /* 0x000fe200080006ff */
[----:B------:R-:W-:Y:S02]  /*4f60*/  @!P1 IMAD R77, R0, R9, R77 ;  /* 0x00000009004d9224 */ /* 0x000fe400078e024d */
[----:B------:R-:W-:Y:S01]  /*4f70*/  @!P1 IMAD R75, R2, R10, R75 ;  /* 0x0000000a024b9224 */ /* 0x000fe200078e024b */
[----:B------:R-:W-:Y:S08]  /*4f80*/  BRA.U !UP0, `(.L_x_83) ;  /* 0x0000000108407547 */ /* 0x000ff0000b800000 */
[----:B------:R-:W1:Y:S01]  /*4f90*/  LDCU.64 UR8, c[0x4][0x80] ;  /* 0x01001000ff0877ac */ /* 0x000e620008000a00 */
[----:B------:R-:W-:Y:S01]  /*4fa0*/  MOV R3, 0x0 ;  /* 0x0000000000037802 */ /* 0x000fe20000000f00 */
[----:B------:R-:W-:Y:S02]  /*4fb0*/  HFMA2 R12, -RZ, RZ, 0, 5.9604644775390625e-08 ;  /* 0x00000001ff0c7431 */ /* 0x000fe400000001ff */
[----:B------:R-:W-:Y:S02]  /*4fc0*/  IMAD.MOV.U32 R8, RZ, RZ, 0x70 ;  /* 0x00000070ff087424 */ /* 0x000fe400078e00ff */
[----:B------:R-:W-:Y:S01]  /*4fd0*/  IMAD.MOV.U32 R13, RZ, RZ, RZ ;  /* 0x000000ffff0d7224 */ /* 0x000fe200078e00ff */
[----:B------:R-:W2:Y:S01]  /*4fe0*/  LDCU.64 UR6, c[0x4][0x88] ;  /* 0x01001100ff0677ac */ /* 0x000ea20008000a00 */
[----:B------:R-:W3:Y:S01]  /*4ff0*/  LDC.64 R2, c[0x4][R3] ;  /* 0x0100000003027b82 */ /* 0x000ee20000000a00 */
[----:B------:R-:W4:Y:S01]  /*5000*/  LDCU.64 UR4, c[0x4][0x8] ;  /* 0x01000100ff0477ac */ /* 0x000f220008000a00 */
[----:B-1----:R-:W-:Y:S01]  /*5010*/  MOV R5, UR9 ;  /* 0x0000000900057c02 */ /* 0x002fe20008000f00 */
[----:B------:R-:W-:Y:S01]  /*5020*/  IMAD.U32 R4, RZ, RZ, UR8 ;  /* 0x00000008ff047e24 */ /* 0x000fe2000f8e00ff */
[----:B--2---:R-:W-:Y:S01]  /*5030*/  MOV R7, UR7 ;  /* 0x0000000700077c02 */ /* 0x004fe20008000f00 */
[----:B------:R-:W-:Y:S01]  /*5040*/  IMAD.U32 R6, RZ, RZ, UR6 ;  /* 0x00000006ff067e24 */ /* 0x000fe2000f8e00ff */
[----:B----4-:R-:W-:Y:S01]  /*5050*/  MOV R11, UR5 ;  /* 0x00000005000b7c02 */ /* 0x010fe20008000f00 */
[----:B------:R-:W-:Y:S02]  /*5060*/  IMAD.U32 R10, RZ, RZ, UR4 ;  /* 0x00000004ff0a7e24 */ /* 0x000fe4000f8e00ff */
[----:B------:R-:W-:Y:S07]  /*5070*/  LEPC R20, `(.L_x_83) ;  /* 0x000000001014794e */ /* 0x000fee0000000000 */
[----:B---3-5:R-:W-:Y:S05]  /*5080*/  CALL.ABS.NOINC R2 ;  /* 0x0000000002007343 */ /* 0x028fea0003c00000 */
.L_x_83:
[----:B------:R-:W-:Y:S01]  /*5090*/  LOP3.LUT P0, RZ, R192, 0x1b0, RZ, 0xc0, !PT ;  /* 0x000001b0c0ff7812 */ /* 0x000fe2000780c0ff */
[----:B------:R-:W-:Y:S11]  /*50a0*/  BSSY.RECONVERGENT B6, `(.L_x_84) ;  /* 0x0000013000067945 */ /* 0x000ff60003800200 */
[----:B------:R-:W-:Y:S01]  /*50b0*/  @!UPT UIADD3 URZ, UPT, UPT, URZ, URZ, URZ ;  /* 0x000000fffffff290 */ /* 0x000fe2000fffe0ff */
[----:B------:R-:W-:Y:S05]  /*50c0*/  @!P0 BRA `(.L_x_85) ;  /* 0x0000000000408947 */ /* 0x000fea0003800000 */
        /* <DEDUP_REMOVED lines=16> */
.L_x_85:
[----:B------:R-:W-:Y:S05]  /*51d0*/  BSYNC.RECONVERGENT B6 ;  /* 0x0000000000067941 */ /* 0x000fea0003800200 */
.L_x_84:
[----:B------:R-:W-:Y:S01]  /*51e0*/  ISETP.NE.U32.AND P4, PT, R166, RZ, PT ;  /* 0x000000ffa600720c */ /* 0x000fe20003f85070 */
[----:B------:R-:W-:Y:S01]  /*51f0*/  UISETP.NE.AND UP2, UPT, UR50, URZ, UPT ;  /* 0x000000ff3200728c */ /* 0x000fe2000bf45270 */
[----:B------:R-:W-:Y:S01]  /*5200*/  ISETP.NE.U32.AND P2, PT, RZ, UR38, PT ;  /* 0x00000026ff007c0c */ /* 0x000fe2000bf45070 */
[----:B------:R-:W-:Y:S01]  /*5210*/  UISETP.NE.U32.AND UP1, UPT, UR44, URZ, UPT ;  /* 0x000000ff2c00728c */ /* 0x000fe2000bf25070 */
[----:B------:R-:W-:Y:S01]  /*5220*/  ISETP.NE.AND.EX P4, PT, R167, RZ, PT, P4 ;  /* 0x000000ffa700720c */ /* 0x000fe20003f85340 */
[----:B------:R-:W-:Y:S01]  /*5230*/  UPLOP3.LUT UP0, UPT, UPT, UPT, UPT, 0x40, 0x4 ;  /* 0x000000000004789c */ /* 0x000fe20003f0e870 */
[----:B------:R-:W-:Y:S01]  /*5240*/  ISETP.NE.AND.EX P2, PT, RZ, UR39, PT, P2 ;  /* 0x00000027ff007c0c */ /* 0x000fe2000bf45320 */
[----:B------:R-:W-:Y:S01]  /*5250*/  UISETP.NE.AND.EX UP1, UPT, UR45, URZ, UPT, UP1 ;  /* 0x000000ff2d00728c */ /* 0x000fe2000bf25310 */
[----:B------:R-:W-:Y:S04]  /*5260*/  PLOP3.LUT P1, PT, PT, PT, UP2, 0x80, 0x8 ;  /* 0x000000000008781c */ /* 0x000fe80003f2f028 */
[----:B------:R-:W-:Y:S06]  /*5270*/  @UP2 UPLOP3.LUT UP0, UPT, UPT, UPT, UP1, 0x80, 0x8 ;  /* 0x000000000008289c */ /* 0x000fec0003f0f010 */
[----:B------:R-:W-:Y:S01]  /*5280*/  PLOP3.LUT P0, PT, PT, PT, UP0, 0x80, 0x8 ;  /* 0x000000000008781c */ /* 0x000fe20003f0f008 */
[----:B------:R-:W-:Y:S01]  /*5290*/  @!UPT UIADD3 URZ, UPT, UPT, URZ, URZ, URZ ;  /* 0x000000fffffff290 */ /* 0x000fe2000fffe0ff */
[----:B------:R-:W-:Y:S11]  /*52a0*/  BRA.U !UP1, `(.L_x_86) ;  /* 0x0000000109387547 */ /* 0x000ff6000b800000 */
[----:B------:R-:W-:Y:S01]  /*52b0*/  UISETP.NE.U32.AND UP0, UPT, UR38, URZ, UPT ;  /* 0x000000ff2600728c */ /* 0x000fe2000bf05070 */
[----:B------:R-:W-:Y:S02]  /*52c0*/  HFMA2 R0, -RZ, RZ, 0, 5.9604644775390625e-08 ;  /* 0x00000001ff007431 */ /* 0x000fe400000001ff */
[----:B------:R-:W-:Y:S01]  /*52d0*/  IMAD.MOV.U32 R171, RZ, RZ, 0x1 ;  /* 0x00000001ffab7424 */ /* 0x000fe200078e00ff */
[----:B------:R-:W-:Y:S06]  /*52e0*/  UISETP.NE.AND.EX UP0, UPT, UR39, URZ, UPT, UP0 ;  /* 0x000000ff2700728c */ /* 0x000fec000bf05300 */
[----:B------:R-:W-:Y:S05]  /*52f0*/  PLOP3.LUT P3, PT, PT, PT, UP0, 0x80, 0x8 ;  /* 0x000000000008781c */ /* 0x000fea0003f6f008 */
[----:B------:R-:W1:Y:S01]  /*5300*/  @UP0 LDCU.64 UR6, c[0x0][0x888] ;  /* 0x00011100ff0607ac */ /* 0x000e620008000a00 */
[----:B------:R-:W-:Y:S07]  /*5310*/  @UP0 UIMAD UR4, UR36, UR44, URZ ;  /* 0x0000002c240402a4 */ /* 0x000fee000f8e02ff */
[----:B------:R-:W-:Y:S01]  /*5320*/  @!P3 PRMT R171, R0, 0x7610, R171 ;  /* 0x0000761000abb816 */ /* 0x000fe200000000ab */
[----:B-1----:R-:W-:Y:S03]  /*5330*/  @UP0 UIMAD.WIDE UR6, UR4, 0x4, UR6 ;  /* 0x00000004040608a5 */ /* 0x002fe6000f8e0206 */
[----:B------:R-:W1:Y:S03]  /*5340*/  @!UP0 LDCU UR4, c[0x0][0x880] ;  /* 0x00011000ff0487ac */ /* 0x000e660008000800 */
[----:B------:R-:W-:Y:S01]  /*5350*/  IMAD.U32 R2, RZ, RZ, UR6 ;  /* 0x00000006ff027e24 */ /* 0x000fe2000f8e00ff */
[----:B------:R-:W-:Y:S05]  /*5360*/  MOV R3, UR7 ;  /* 0x0000000700037c02 */ /* 0x000fea0008000f00 */
[----:B-----5:R2:W5:Y:S02]  /*5370*/  @P3 LDG.E R81, desc[UR46][R2.64] ;  /* 0x0000002e02513981 */ /* 0x020564000c1e1900 */
[----:B-12---:R-:W-:Y:S02]  /*5380*/  @!P3 IMAD.U32 R81, RZ, RZ, UR4 ;  /* 0x00000004ff51be24 */ /* 0x006fe4000f8e00ff */
.L_x_86:
[----:B------:R-:W-:Y:S05]  /*5390*/  @!P4 BRA `(.L_x_87) ;  /* 0x000000000020c947 */ /* 0x000fea0003800000 */
[----:B------:R-:W-:Y:S04]  /*53a0*/  ISETP.NE.U32.AND P3, PT, R164, RZ, PT ;  /* 0x000000ffa400720c */ /* 0x000fe80003f65070 */
[----:B------:R-:W-:Y:S11]  /*53b0*/  ISETP.NE.AND.EX P3, PT, R165, RZ, PT, P3 ;  /* 0x000000ffa500720c */ /* 0x000ff60003f65330 */
[----:B------:R-:W-:Y:S02]  /*53c0*/  @!UPT UIADD3 URZ, UPT, UPT, URZ, URZ, URZ ;  /* 0x000000fffffff290 */ /* 0x000fe4000fffe0ff */
[----:B------:R-:W1:Y:S01]  /*53d0*/  @P3 LDC.64 R2, c[0x0][0x8a8] ;  /* 0x00022a00ff023b82 */ /* 0x000e620000000a00 */
[----:B------:R-:W-:Y:S04]  /*53e0*/  @P3 IMAD R0, R166, UR36, RZ ;  /* 0x00000024a6003c24 */ /* 0x000fe8000f8e02ff */
[----:B-1----:R-:W-:Y:S05]  /*53f0*/  @P3 IMAD.WIDE R2, R0, 0x4, R2 ;  /* 0x0000000400023825 */ /* 0x002fea00078e0202 */
[----:B-----5:R1:W5:Y:S02]  /*5400*/  @P3 LDG.E R78, desc[UR46][R2.64] ;  /* 0x0000002e024e3981 */ /* 0x020364000c1e1900 */
[----:B-1----:R-:W2:Y:S02]  /*5410*/  @!P3 LDC R78, c[0x0][0x8a0] ;  /* 0x00022800ff4ebb82 */ /* 0x002ea40000000800 */
.L_x_87:
[----:B-----5:R-:W-:Y:S01]  /*5420*/  FSETP.NEU.AND P4, PT, R81, RZ, PT ;  /* 0x000000ff5100720b */ /* 0x020fe20003f8d000 */
[----:B------:R-:W-:Y:S01]  /*5430*/  BSSY B1, `(.L_x_88) ;  /* 0x0000047000017945 */ /* 0x000fe20003800000 */
[----:B------:R-:W-:Y:S01]  /*5440*/  SEL R5, RZ, 0xffffffff, P2 ;  /* 0xffffffffff057807 */ /* 0x000fe20001000000 */
[----:B------:R-:W-:Y:S01]  /*5450*/  IMAD.MOV.U32 R208, RZ, RZ, 0x1 ;  /* 0x00000001ffd07424 */ /* 0x000fe200078e00ff */
[----:B------:R-:W-:Y:S01]  /*5460*/  LOP3.LUT P3, RZ, R171, 0xff, RZ, 0xc0, !PT ;  /* 0x000000ffabff7812 */ /* 0x000fe2000786c0ff */
[C---:B------:R-:W-:Y:S01]  /*5470*/  IMAD R80, R76.reuse, 0x80, R79 ;  /* 0x000000804c507824 */ /* 0x040fe200078e024f */
[----:B------:R-:W-:Y:S02]  /*5480*/  @P1 SEL R0, RZ, 0xffffffff, P4 ;  /* 0xffffffffff001807 */ /* 0x000fe40002000000 */
[----:B------:R-:W-:Y:S02]  /*5490*/  CS2R R162, SRZ ;  /* 0x0000000000a27805 */ /* 0x000fe4000001ff00 */
[----:B------:R-:W-:Y:S02]  /*54a0*/  LEA R3, R181, UR49, 0x3 ;  /* 0x00000031b5037c11 */ /* 0x000fe4000f8e18ff */
[----:B------:R-:W-:Y:S02]  /*54b0*/  CS2R R160, SRZ ;  /* 0x0000000000a07805 */ /* 0x000fe4000001ff00 */
[----:B------:R-:W-:Y:S02]  /*54c0*/  @P0 SEL R0, R5, R0, !P3 ;  /* 0x0000000005000207 */ /* 0x000fe40005800000 */
[----:B------:R-:W-:Y:S02]  /*54d0*/  CS2R R158, SRZ ;  /* 0x00000000009e7805 */ /* 0x000fe4000001ff00 */
[----:B------:R-:W-:Y:S02]  /*54e0*/  LEA R207, R76, UR49, 0x3 ;  /* 0x000000314ccf7c11 */ /* 0x000fe4000f8e18ff */
[----:B------:R-:W-:Y:S02]  /*54f0*/  CS2R R156, SRZ ;  /* 0x00000000009c7805 */ /* 0x000fe4000001ff00 */
[----:B------:R-:W-:Y:S02]  /*5500*/  @P1 LOP3.LUT R0, R0, 0x1, RZ, 0xc0, !PT ;  /* 0x0000000100001812 */ /* 0x000fe400078ec0ff */
[----:B------:R-:W-:Y:S02]  /*5510*/  CS2R R154, SRZ ;  /* 0x00000000009a7805 */ /* 0x000fe4000001ff00 */
[----:B------:R-:W-:Y:S02]  /*5520*/  SHF.L.U32 R2, R183, 0x1f, RZ ;  /* 0x0000001fb7027819 */ /* 0x000fe400000006ff */
[----:B------:R-:W-:Y:S02]  /*5530*/  CS2R R152, SRZ ;  /* 0x0000000000987805 */ /* 0x000fe4000001ff00 */
[----:B------:R-:W-:Y:S02]  /*5540*/  ISETP.NE.U32.OR P6, PT, R0, 0x1, !P1 ;  /* 0x000000010000780c */ /* 0x000fe40004fc5470 */
[----:B------:R-:W-:Y:S02]  /*5550*/  CS2R R150, SRZ ;  /* 0x0000000000967805 */ /* 0x000fe4000001ff00 */
[----:B------:R-:W-:Y:S02]  /*5560*/  PLOP3.LUT P2, PT, PT, PT, UP1, 0x80, 0x8 ;  /* 0x000000000008781c */ /* 0x000fe40003f4f018 */
[----:B------:R-:W-:Y:S02]  /*5570*/  CS2R R148, SRZ ;  /* 0x0000000000947805 */ /* 0x000fe4000001ff00 */
[----:B------:R-:W-:Y:S02]  /*5580*/  SEL R0, RZ, 0xffffffff, P4 ;  /* 0xffffffffff007807 */ /* 0x000fe40002000000 */
[----:B------:R-:W-:Y:S03]  /*5590*/  P2R R184, PR, RZ, 0x40 ;  /* 0x00000040ffb87803 */ /* 0x000fe60000000000 */
[----:B------:R-:W-:Y:S04]  /*55a0*/  @P6 SHF.L.U32 R4, R180, 0x1f, RZ ;  /* 0x0000001fb4046819 */ /* 0x000fe800000006ff */
[----:B------:R-:W-:Y:S01]  /*55b0*/  @P2 SEL R0, R5, R0, !P3 ;  /* 0x0000000005002207 */ /* 0x000fe20005800000 */
[----:B------:R-:W1:Y:S03]  /*55c0*/  @P6 SYNCS.PHASECHK.TRANS64.TRYWAIT P1, [R3+URZ+0x60], R4 ;  /* 0x00006004030065a7 */ /* 0x000e6600080211ff */
[----:B------:R-:W-:Y:S04]  /*55d0*/  LOP3.LUT R0, R0, 0x1, RZ, 0xc0, !PT ;  /* 0x0000000100007812 */ /* 0x000fe800078ec0ff */
[----:B------:R-:W-:Y:S04]  /*55e0*/  ISETP.NE.U32.AND P5, PT, R0, 0x1, PT ;  /* 0x000000010000780c */ /* 0x000fe80003fa5070 */
[----:B------:R-:W-:Y:S01]  /*55f0*/  P2R R209, PR, RZ, 0x20 ;  /* 0x00000020ffd17803 */ /* 0x000fe20000000000 */
[----:B------:R3:W4:Y:S01]  /*5600*/  SYNCS.PHASECHK.TRANS64.TRYWAIT P0, [R207+URZ+0xb0], R2 ;  /* 0x0000b002cf0075a7 */ /* 0x00072200080011ff */
[----:B-1----:R-:W-:Y:S01]  /*5610*/  @P6 SEL R208, RZ, 0x1, !P1 ;  /* 0x00000001ffd06807 */ /* 0x002fe20004800000 */
[----:B---3--:R-:W-:Y:S06]  /*5620*/  @!P6 BRA `(.L_x_89) ;  /* 0x00000000009ce947 */ /* 0x008fec0003800000 */
[----:B------:R-:W-:Y:S01]  /*5630*/  @P5 IMAD R6, R181, 0x2000, R190 ;  /* 0x00002000b5065824 */ /* 0x000fe200078e02be */
[----:B------:R-:W-:Y:S01]  /*5640*/  ISETP.NE.AND P1, PT, R208, RZ, PT ;  /* 0x000000ffd000720c */ /* 0x000fe20003f25270 */
[----:B------:R-:W-:Y:S01]  /*5650*/  BSSY B0, `(.L_x_90) ;  /* 0x0000010000007945 */ /* 0x000fe20003800000 */
[----:B------:R-:W-:Y:S01]  /*5660*/  CS2R R150, SRZ ;  /* 0x0000000000967805 */ /* 0x000fe2000001ff00 */
[--C-:B------:R-:W-:Y:S01]  /*5670*/  @P5 IMAD R7, R191, -0x10, R6.reuse ;  /* 0xfffffff0bf075824 */ /* 0x100fe200078e0206 */
[----:B------:R-:W-:Y:S01]  /*5680*/  CS2R R148, SRZ ;  /* 0x0000000000947805 */ /* 0x000fe2000001ff00 */
[----:B------:R-:W-:Y:S01]  /*5690*/  @P5 IMAD R5, R189, -0x10, R6 ;  /* 0xfffffff0bd055824 */ /* 0x000fe200078e0206 */
[----:B------:R-:W-:Y:S01]  /*56a0*/  CS2R R158, SRZ ;  /* 0x00000000009e7805 */ /* 0x000fe2000001ff00 */
[----:B------:R-:W-:Y:S01]  /*56b0*/  @P5 IMAD R4, R188, 0x10, R7 ;  /* 0x00000010bc045824 */ /* 0x000fe200078e0207 */
[----:B------:R-:W-:Y:S02]  /*56c0*/  CS2R R156, SRZ ;  /* 0x00000000009c7805 */ /* 0x000fe4000001ff00 */
[----:B------:R-:W-:Y:S02]  /*56d0*/  CS2R R154, SRZ ;  /* 0x00000000009a7805 */ /* 0x000fe4000001ff00 */
[----:B------:R-:W-:Y:S02]  /*56e0*/  CS2R R152, SRZ ;  /* 0x0000000000987805 */ /* 0x000fe4000001ff00 */
[----:B------:R-:W-:Y:S02]  /*56f0*/  CS2R R162, SRZ ;  /* 0x0000000000a27805 */ /* 0x000fe4000001ff00 */
[----:B------:R-:W-:Y:S01]  /*5700*/  CS2R R160, SRZ ;  /* 0x0000000000a07805 */ /* 0x000fe2000001ff00 */
[----:B------:R-:W-:Y:S06]  /*5710*/  @P1 BRA `(.L_x_91) ;  /* 0x00000000000c1947 */ /* 0x000fec0003800000 */
[----:B------:R-:W-:Y:S04]  /*5720*/  SHF.L.U32 R0, R180, 0x1f, RZ ;  /* 0x0000001fb4007819 */ /* 0x000fe800000006ff */
[----:B------:R-:W1:Y:S02]  /*5730*/  SYNCS.PHASECHK.TRANS64.TRYWAIT P1, [R3+URZ+0x60], R0 ;  /* 0x00006000030075a7 */ /* 0x000e6400080211ff */
[----:B-1----:R-:W-:Y:S05]  /*5740*/  @!P1 BRA `(.L_x_92) ;  /* 0x0000003400509947 */ /* 0x002fea0003800000 */
.L_x_91:
[----:B------:R-:W-:Y:S05]  /*5750*/  BSYNC B0 ;  /* 0x0000000000007941 */ /* 0x000fea0003800000 */
.L_x_90:
[----:B------:R-:W-:Y:S01]  /*5760*/  ISETP.NE.AND P1, PT, R209, RZ, PT ;  /* 0x000000ffd100720c */ /* 0x000fe20003f25270 */
[----:B-1----:R-:W-:Y:S02]  /*5770*/  VIADD R3, R3, 0x70 ;  /* 0x0000007003037836 */ /* 0x002fe40000000000 */
[----:B------:R-:W-:Y:S02]  /*5780*/  IMAD.U32 R0, RZ, RZ, UR37 ;  /* 0x00000025ff007e24 */ /* 0x000fe4000f8e00ff */
[----:B------:R-:W-:Y:S03]  /*5790*/  VIADD R181, R181, 0x1 ;  /* 0x00000001b5b57836 */ /* 0x000fe60000000000 */
[----:B------:R-:W-:Y:S05]  /*57a0*/  PRMT R0, R0, 0x654, R3 ;  /* 0x0000065400007816 */ /* 0x000fea0000000003 */
[----:B------:R1:W3:Y:S04]  /*57b0*/  @P1 LDS.128 R148, [R6] ;  /* 0x0000000006941984 */ /* 0x0002e80000000c00 */
[----:B------:R1:W1:Y:S04]  /*57c0*/  @P1 LDS.128 R156, [R5+0x20] ;  /* 0x00002000059c1984 */ /* 0x0002680000000c00 */
[----:B------:R1:W1:Y:S04]  /*57d0*/  @P1 LDS.128 R152, [R7+0x10] ;  /* 0x0000100007981984 */ /* 0x0002680000000c00 */
[----:B------:R1:W1:Y:S01]  /*57e0*/  @P1 LDS.128 R160, [R4+0x10] ;  /* 0x0000100004a01984 */ /* 0x0002620000000c00 */
[C---:B------:R-:W-:Y:S01]  /*57f0*/  ISETP.NE.AND P1, PT, R181.reuse, 0x2, PT ;  /* 0x00000002b500780c */ /* 0x040fe20003f25270 */
[----:B------:R-:W-:Y:S01]  /*5800*/  @!PT LDS RZ, [RZ] ;  /* 0x00000000fffff984 */ /* 0x000fe20000000800 */
[----:B------:R-:W-:Y:S01]  /*5810*/  @!PT LDS RZ, [RZ] ;  /* 0x00000000fffff984 */ /* 0x000fe20000000800 */
[----:B------:R-:W-:Y:S01]  /*5820*/  @!PT LDS RZ, [RZ] ;  /* 0x00000000fffff984 */ /* 0x000fe20000000800 */
[----:B------:R-:W-:Y:S01]  /*5830*/  @!PT LDS RZ, [RZ] ;  /* 0x00000000fffff984 */ /* 0x000fe20000000800 */
[----:B------:R5:W-:Y:S06]  /*5840*/  MEMBAR.ALL.CTA ;  /* 0x0000000000007992 */ /* 0x000bec0000008000 */
[----:B-----5:R-:W5:Y:S01]  /*5850*/  FENCE.VIEW.ASYNC.S ;  /* 0x00000000000073c6 */ /* 0x020f620000000000 */
[----:B------:R-:W-:Y:S02]  /*5860*/  SEL R3, RZ, 0x1, P1 ;  /* 0x00000001ff037807 */ /* 0x000fe40000800000 */
[----:B------:R-:W-:Y:S02]  /*5870*/  SEL R181, R181, RZ, P1 ;  /* 0x000000ffb5b57207 */ /* 0x000fe40000800000 */
[----:B------:R-:W-:Y:S01]  /*5880*/  LOP3.LUT R180, R180, R3, RZ, 0x3c, !PT ;  /* 0x00000003b4b47212 */ /* 0x000fe200078e3cff */
[----:B-----5:R1:W-:Y:S06]  /*5890*/  SYNCS.ARRIVE.TRANS64.RED.A1T0 RZ, [R0+URZ], RZ ;  /* 0x000000ff00ff79a7 */ /* 0x0203ec00081004ff */
.L_x_89:
[----:B------:R-:W-:Y:S05]  /*58a0*/  BSYNC B1 ;  /* 0x0000000000017941 */ /* 0x000fea0003800000 */
.L_x_88:
[----:B-1----:R-:W-:Y:S04]  /*58b0*/  SHF.R.U32.HI R0, RZ, 0x15, R80 ;  /* 0x00000015ff007819 */ /* 0x002fe80000011650 */
[----:B------:R-:W-:Y:S01]  /*58c0*/  LOP3.LUT P1, RZ, R0, 0x3, R173, 0x48, !PT ;  /* 0x0000000300ff7812 */ /* 0x000fe200078248ad */
[----:B------:R-:W-:Y:S01]  /*58d0*/  @!UPT UIADD3 URZ, UPT, UPT, URZ, URZ, URZ ;  /* 0x000000fffffff290 */ /* 0x000fe2000fffe0ff */
[----:B----4-:R-:W-:Y:S11]  /*58e0*/  @P0 BRA `(.L_x_93) ;  /* 0x0000000000080947 */ /* 0x010ff60003800000 */
[----:B------:R-:W1:Y:S02]  /*58f0*/  SYNCS.PHASECHK.TRANS64.TRYWAIT P0, [R207+URZ+0xb0], R2 ;  /* 0x0000b002cf0075a7 */ /* 0x000e6400080011ff */
[----:B-1----:R-:W-:Y:S05]  /*5900*/  @!P0 BRA `(.L_x_94) ;  /* 0x0000003000f48947 */ /* 0x002fea0003800000 */
.L_x_93:
[----:B------:R-:W-:Y:S04]  /*5910*/  BSSY.RECONVERGENT B6, `(.L_x_95) ;  /* 0x0000012000067945 */ /* 0x000fe80003800200 */
[----:B------:R-:W-:Y:S05]  /*5920*/  @!P1 BRA `(.L_x_96) ;  /* 0x0000000000409947 */ /* 0x000fea0003800000 */
[----:B------:R-:W4:Y:S01]  /*5930*/  LDCU.64 UR8, c[0x4][0x70] ;  /* 0x01000e00ff0877ac */ /* 0x000f220008000a00 */
[----:B------:R-:W-:Y:S01]  /*5940*/  MOV R3, 0x0 ;  /* 0x0000000000037802 */ /* 0x000fe20000000f00 */
[----:B------:R-:W-:Y:S02]  /*5950*/  HFMA2 R12, -RZ, RZ, 0, 5.9604644775390625e-08 ;  /* 0x00000001ff0c7431 */ /* 0x000fe400000001ff */
[----:B------:R-:W-:Y:S02]  /*5960*/  IMAD.MOV.U32 R8, RZ, RZ, 0x192 ;  /* 0x00000192ff087424 */ /* 0x000fe400078e00ff */
[----:B------:R-:W-:Y:S01]  /*5970*/  IMAD.MOV.U32 R13, RZ, RZ, RZ ;  /* 0x000000ffff0d7224 */ /* 0x000fe200078e00ff */
[----:B------:R-:W5:Y:S01]  /*5980*/  LDCU.64 UR6, c[0x4][0x78] ;  /* 0x01000f00ff0677ac */ /* 0x000f620008000a00 */
[----:B-1----:R-:W1:Y:S01]  /*5990*/  LDC.64 R2, c[0x4][R3] ;  /* 0x0100000003027b82 */ /* 0x002e620000000a00 */
[----:B------:R-:W2:Y:S01]  /*59a0*/  LDCU.64 UR4, c[0x4][0x10] ;  /* 0x01000200ff0477ac */ /* 0x000ea20008000a00 */
[----:B----4-:R-:W-:Y:S01]  /*59b0*/  MOV R5, UR9 ;  /* 0x0000000900057c02 */ /* 0x010fe20008000f00 */
[----:B------:R-:W-:Y:S01]  /*59c0*/  IMAD.U32 R4, RZ, RZ, UR8 ;  /* 0x00000008ff047e24 */ /* 0x000fe2000f8e00ff */
[----:B-----5:R-:W-:Y:S01]  /*59d0*/  MOV R7, UR7 ;  /* 0x0000000700077c02 */ /* 0x020fe20008000f00 */
[----:B------:R-:W-:Y:S01]  /*59e0*/  IMAD.U32 R6, RZ, RZ, UR6 ;  /* 0x00000006ff067e24 */ /* 0x000fe2000f8e00ff */
[----:B--2---:R-:W-:Y:S01]  /*59f0*/  MOV R11, UR5 ;  /* 0x00000005000b7c02 */ /* 0x004fe20008000f00 */
[----:B------:R-:W-:Y:S02]  /*5a00*/  IMAD.U32 R10, RZ, RZ, UR4 ;  /* 0x00000004ff0a7e24 */ /* 0x000fe4000f8e00ff */
[----:B------:R-:W-:Y:S07]  /*5a10*/  LEPC R20, `(.L_x_96) ;  /* 0x000000001014794e */ /* 0x000fee0000000000 */
[----:B-1-3--:R-:W-:Y:S05]  /*5a20*/  CALL.ABS.NOINC R2 ;  /* 0x0000000002007343 */ /* 0x00afea0003c00000 */
.L_x_96:
[----:B------:R-:W-:Y:S05]  /*5a30*/  BSYNC.RECONVERGENT B6 ;  /* 0x0000000000067941 */ /* 0x000fea0003800200 */
.L_x_95:
[-C--:B---3--:R-:W-:Y:S01]  /*5a40*/  F2FP.F16.E5M2.UNPACK_B R83, R148.reuse ;  /* 0x00000094ff53723e */ /* 0x088fe200020004ff */
[----:B------:R-:W-:Y:S05]  /*5a50*/  WARPSYNC.ALL ;  /* 0x0000000000007948 */ /* 0x000fea0003800000 */
[----:B------:R-:W-:Y:S01]  /*5a60*/  R2UR UR4, R80 ;  /* 0x00000000500472ca */ /* 0x000fe200000e0000 */
[--C-:B------:R-:W-:Y:S01]  /*5a70*/  HADD2.F32 R82, -RZ, R83.reuse.H0_H0 ;  /* 0x20000053ff527230 */ /* 0x100fe20000004100 */
[----:B------:R-:W-:Y:S01]  /*5a80*/  F2FP.F16.E5M2.UNPACK_B R85, R148.H1 ;  /* 0x00000094ff55723e */ /* 0x000fe200030004ff */
[----:B------:R-:W-:Y:S01]  /*5a90*/  HADD2.F32 R83, -RZ, R83.H1_H1 ;  /* 0x30000053ff537230 */ /* 0x000fe20000004100 */
[-C--:B------:R-:W-:Y:S01]  /*5aa0*/  F2FP.F16.E5M2.UNPACK_B R87, R149.reuse ;  /* 0x00000095ff57723e */ /* 0x080fe200020004ff */
[----:B------:R-:W-:Y:S01]  /*5ab0*/  BSSY.RECONVERGENT B0, `(.L_x_97) ;  /* 0x000011d000007945 */ /* 0x000fe20003800200 */
[----:B------:R-:W-:Y:S01]  /*5ac0*/  F2FP.F16.E5M2.UNPACK_B R89, R149.H1 ;  /* 0x00000095ff59723e */ /* 0x000fe200030004ff */
[----:B------:R-:W-:Y:S01]  /*5ad0*/  HADD2.F32 R84, -RZ, R85.H0_H0 ;  /* 0x20000055ff547230 */ /* 0x000fe20000004100 */
[-C--:B------:R-:W-:Y:S01]  /*5ae0*/  F2FP.F16.E5M2.UNPACK_B R91, R150.reuse ;  /* 0x00000096ff5b723e */ /* 0x080fe200020004ff */
[----:B------:R-:W-:Y:S01]  /*5af0*/  HADD2.F32 R88, -RZ, R87.H1_H1 ;  /* 0x30000057ff587230 */ /* 0x000fe20000004100 */
[----:B------:R-:W-:Y:S01]  /*5b00*/  F2FP.F16.E5M2.UNPACK_B R93, R150.H1 ;  /* 0x00000096ff5d723e */ /* 0x000fe200030004ff */
[----:B------:R-:W-:Y:S01]  /*5b10*/  HADD2.F32 R86, -RZ, R85.H1_H1 ;  /* 0x30000055ff567230 */ /* 0x000fe20000004100 */
[-C--:B------:R-:W-:Y:S01]  /*5b20*/  F2FP.F16.E5M2.UNPACK_B R95, R151.reuse ;  /* 0x00000097ff5f723e */ /* 0x080fe200020004ff */
[----:B------:R-:W2:Y:S01]  /*5b30*/  LDTM.x64 R4, tmem[UR4] ;  /* 0x00000004000479ee */ /* 0x000ea20008340000 */
[----:B------:R-:W-:Y:S01]  /*5b40*/  F2FP.F16.E5M2.UNPACK_B R97, R151.H1 ;  /* 0x00000097ff61723e */ /* 0x000fe200030004ff */
[----:B------:R-:W-:Y:S01]  /*5b50*/  HADD2.F32 R85, -RZ, R87.H0_H0 ;  /* 0x20000057ff557230 */ /* 0x000fe20000004100 */
[-C--:B------:R-:W-:Y:S01]  /*5b60*/  F2FP.F16.E5M2.UNPACK_B R99, R152.reuse ;  /* 0x00000098ff63723e */ /* 0x080fe200020004ff */
[----:B------:R-:W-:Y:S01]  /*5b70*/  HADD2.F32 R87, -RZ, R89.H0_H0 ;  /* 0x20000059ff577230 */ /* 0x000fe20000004100 */
[----:B------:R-:W-:Y:S01]  /*5b80*/  F2FP.F16.E5M2.UNPACK_B R101, R152.H1 ;  /* 0x00000098ff65723e */ /* 0x000fe200030004ff */
[----:B------:R-:W-:Y:S01]  /*5b90*/  HADD2.F32 R92, -RZ, R91.H1_H1 ;  /* 0x3000005bff5c7230 */ /* 0x000fe20000004100 */
[----:B------:R-:W-:Y:S01]  /*5ba0*/  ISETP.NE.AND P6, PT, R184, RZ, PT ;  /* 0x000000ffb800720c */ /* 0x000fe20003fc5270 */
[----:B------:R-:W-:Y:S01]  /*5bb0*/  HADD2.F32 R96, -RZ, R95.H1_H1 ;  /* 0x3000005fff607230 */ /* 0x000fe20000004100 */
[----:B------:R-:W-:Y:S01]  /*5bc0*/  SHF.L.U32 R211, R176, 0x4, RZ ;  /* 0x00000004b0d37819 */ /* 0x000fe200000006ff */
[----:B------:R-:W-:Y:S01]  /*5bd0*/  HADD2.F32 R100, -RZ, R99.H1_H1 ;  /* 0x30000063ff647230 */ /* 0x000fe20000004100 */
[----:B------:R-:W-:Y:S01]  /*5be0*/  SHF.L.U32 R219, R175, 0x4, RZ ;  /* 0x00000004afdb7819 */ /* 0x000fe200000006ff */
[----:B------:R-:W-:Y:S01]  /*5bf0*/  HADD2.F32 R90, -RZ, R89.H1_H1 ;  /* 0x30000059ff5a7230 */ /* 0x000fe20000004100 */
[C---:B------:R-:W-:Y:S01]  /*5c00*/  IADD3 R204, PT, PT, R190.reuse, R211, RZ ;  /* 0x000000d3becc7210 */ /* 0x040fe20007ffe0ff */
[----:B------:R-:W-:Y:S01]  /*5c10*/  HADD2.F32 R89, -RZ, R91.H0_H0 ;  /* 0x2000005bff597230 */ /* 0x000fe20000004100 */
[----:B------:R-:W-:Y:S01]  /*5c20*/  IADD3 R206, PT, PT, R190, R219, RZ ;  /* 0x000000dbbece7210 */ /* 0x000fe20007ffe0ff */
[--C-:B------:R-:W-:Y:S01]  /*5c30*/  HADD2.F32 R91, -RZ, R93.reuse.H0_H0 ;  /* 0x2000005dff5b7230 */ /* 0x100fe20000004100 */
[----:B------:R-:W-:Y:S01]  /*5c40*/  SHF.L.U32 R217, R188, 0x4, RZ ;  /* 0x00000004bcd97819 */ /* 0x000fe200000006ff */
[----:B------:R-:W-:Y:S01]  /*5c50*/  HADD2.F32 R94, -RZ, R93.H1_H1 ;  /* 0x3000005dff5e7230 */ /* 0x000fe20000004100 */
[-C--:B------:R-:W-:Y:S01]  /*5c60*/  F2FP.F16.E5M2.UNPACK_B R103, R153.reuse ;  /* 0x00000099ff67723e */ /* 0x080fe200020004ff */
[----:B------:R-:W-:Y:S01]  /*5c70*/  HADD2.F32 R93, -RZ, R95.H0_H0 ;  /* 0x2000005fff5d7230 */ /* 0x000fe20000004100 */
[----:B------:R-:W-:Y:S01]  /*5c80*/  IADD3 R205, PT, PT, R217, R204, RZ ;  /* 0x000000ccd9cd7210 */ /* 0x000fe20007ffe0ff */
[----:B------:R-:W-:Y:S01]  /*5c90*/  HADD2.F32 R95, -RZ, R97.H0_H0 ;  /* 0x20000061ff5f7230 */ /* 0x000fe20000004100 */
[----:B------:R-:W-:Y:S01]  /*5ca0*/  F2FP.F16.E5M2.UNPACK_B R105, R153.H1 ;  /* 0x00000099ff69723e */ /* 0x000fe200030004ff */
[C---:B--2---:R-:W-:Y:S01]  /*5cb0*/  FMUL R0, R78.reuse, R4 ;  /* 0x000000044e007220 */ /* 0x044fe20000400000 */
[C---:B-1----:R-:W-:Y:S01]  /*5cc0*/  FMUL R2, R78.reuse, R5 ;  /* 0x000000054e027220 */ /* 0x042fe20000400000 */
[C---:B------:R-:W-:Y:S01]  /*5cd0*/  FMUL R4, R78.reuse, R8 ;  /* 0x000000084e047220 */ /* 0x040fe20000400000 */
[C---:B------:R-:W-:Y:S01]  /*5ce0*/  FMUL R5, R78.reuse, R9 ;  /* 0x000000094e057220 */ /* 0x040fe20000400000 */
[C---:B------:R-:W-:Y:S01]  /*5cf0*/  FFMA R0, R81.reuse, R82, R0 ;  /* 0x0000005251007223 */ /* 0x040fe20000000000 */
[C---:B------:R-:W-:Y:S01]  /*5d00*/  FFMA R2, R81.reuse, R83, R2 ;  /* 0x0000005351027223 */ /* 0x040fe20000000002 */
[C---:B------:R-:W-:Y:S01]  /*5d10*/  FMUL R8, R78.reuse, R12 ;  /* 0x0000000c4e087220 */ /* 0x040fe20000400000 */
[C---:B------:R-:W-:Y:S01]  /*5d20*/  FMUL R9, R78.reuse, R13 ;  /* 0x0000000d4e097220 */ /* 0x040fe20000400000 */
[C---:B------:R-:W-:Y:S01]  /*5d30*/  FMUL R12, R78.reuse, R16 ;  /* 0x000000104e0c7220 */ /* 0x040fe20000400000 */
[C---:B------:R-:W-:Y:S01]  /*5d40*/  FMUL R13, R78.reuse, R17 ;  /* 0x000000114e0d7220 */ /* 0x040fe20000400000 */
[C---:B------:R-:W-:Y:S01]  /*5d50*/  FMUL R16, R78.reuse, R20 ;  /* 0x000000144e107220 */ /* 0x040fe20000400000 */
[C---:B------:R-:W-:Y:S01]  /*5d60*/  FMUL R17, R78.reuse, R21 ;  /* 0x000000154e117220 */ /* 0x040fe20000400000 */
[----:B------:R-:W-:Y:S02]  /*5d70*/  HADD2.F32 R104, -RZ, R103.H1_H1 ;  /* 0x30000067ff687230 */ /* 0x000fe40000004100 */
[C---:B------:R-:W-:Y:S01]  /*5d80*/  FMUL R20, R78.reuse, R24 ;  /* 0x000000184e147220 */ /* 0x040fe20000400000 */
[C---:B------:R-:W-:Y:S01]  /*5d90*/  FMUL R21, R78.reuse, R25 ;  /* 0x000000194e157220 */ /* 0x040fe20000400000 */
[C---:B------:R-:W-:Y:S01]  /*5da0*/  FMUL R24, R78.reuse, R28 ;  /* 0x0000001c4e187220 */ /* 0x040fe20000400000 */
[C---:B------:R-:W-:Y:S01]  /*5db0*/  FMUL R25, R78.reuse, R29 ;  /* 0x0000001d4e197220 */ /* 0x040fe20000400000 */
[C---:B------:R-:W-:Y:S01]  /*5dc0*/  FMUL R28, R78.reuse, R32 ;  /* 0x000000204e1c7220 */ /* 0x040fe20000400000 */
[C---:B------:R-:W-:Y:S01]  /*5dd0*/  FMUL R29, R78.reuse, R33 ;  /* 0x000000214e1d7220 */ /* 0x040fe20000400000 */
[C---:B------:R-:W-:Y:S01]  /*5de0*/  FMUL R32, R78.reuse, R36 ;  /* 0x000000244e207220 */ /* 0x040fe20000400000 */
[----:B------:R-:W-:Y:S01]  /*5df0*/  F2FP.F16.E5M2.UNPACK_B R107, R154 ;  /* 0x0000009aff6b723e */ /* 0x000fe200020004ff */
[C---:B------:R-:W-:Y:S01]  /*5e00*/  FMUL R33, R78.reuse, R37 ;  /* 0x000000254e217220 */ /* 0x040fe20000400000 */
[C---:B------:R-:W-:Y:S01]  /*5e10*/  FMUL R36, R78.reuse, R40 ;  /* 0x000000284e247220 */ /* 0x040fe20000400000 */
[----:B------:R-:W-:Y:S01]  /*5e20*/  F2FP.F16.E5M2.UNPACK_B R109, R154.H1 ;  /* 0x0000009aff6d723e */ /* 0x000fe200030004ff */
[C---:B------:R-:W-:Y:S01]  /*5e30*/  FMUL R37, R78.reuse, R41 ;  /* 0x000000294e257220 */ /* 0x040fe20000400000 */
[----:B------:R-:W-:Y:S02]  /*5e40*/  HADD2.F32 R108, -RZ, R107.H1_H1 ;  /* 0x3000006bff6c7230 */ /* 0x000fe40000004100 */
        /* <DEDUP_REMOVED lines=26> */
[C---:B------:R-:W-:Y:S01]  /*5ff0*/  FFMA R3, R81.reuse, R84, R3 ;  /* 0x0000005451037223 */ /* 0x040fe20000000003 */
[C---:B------:R-:W-:Y:S01]  /*6000*/  FFMA R7, R81.reuse, R86, R7 ;  /* 0x0000005651077223 */ /* 0x040fe20000000007 */
[----:B------:R-:W-:Y:S01]  /*6010*/  F2FP.F16.E5M2.UNPACK_B R127, R159 ;  /* 0x0000009fff7f723e */ /* 0x000fe200020004ff */
[C---:B------:R-:W-:Y:S01]  /*6020*/  FFMA R4, R81.reuse, R85, R4 ;  /* 0x0000005551047223 */ /* 0x040fe20000000004 */
[C---:B------:R-:W-:Y:S01]  /*6030*/  FFMA R5, R81.reuse, R88, R5 ;  /* 0x0000005851057223 */ /* 0x040fe20000000005 */
[----:B------:R-:W-:Y:S01]  /*6040*/  F2FP.F16.E5M2.UNPACK_B R129, R159.H1 ;  /* 0x0000009fff81723e */ /* 0x000fe200030004ff */
[----:B------:R-:W-:Y:S01]  /*6050*/  FFMA R6, R81, R87, R6 ;  /* 0x0000005751067223 */ /* 0x000fe20000000006 */
[----:B------:R-:W-:Y:S01]  /*6060*/  F2FP.SATFINITE.E5M2.F32.PACK_AB_MERGE_C R185, R7, R3, RZ ;  /* 0x0000000307b9723e */ /* 0x000fe200048060ff */
[----:B------:R-:W-:Y:S02]  /*6070*/  HADD2.F32 R124, -RZ, R123.H1_H1 ;  /* 0x3000007bff7c7230 */ /* 0x000fe40000004100 */
[----:B------:R-:W-:Y:S01]  /*6080*/  FMUL R11, R78, R11 ;  /* 0x0000000b4e0b7220 */ /* 0x000fe20000400000 */
[----:B------:R-:W-:Y:S01]  /*6090*/  HADD2.F32 R128, -RZ, R127.H1_H1 ;  /* 0x3000007fff807230 */ /* 0x000fe20000004100 */
[----:B------:R-:W-:Y:S01]  /*60a0*/  F2FP.SATFINITE.E5M2.F32.PACK_AB_MERGE_C R184, R2, R0, R185 ;  /* 0x0000000002b8723e */ /* 0x000fe200048060b9 */
[C---:B------:R-:W-:Y:S01]  /*60b0*/  FMUL R10, R78.reuse, R14 ;  /* 0x0000000e4e0a7220 */ /* 0x040fe20000400000 */
[C---:B------:R-:W-:Y:S01]  /*60c0*/  FFMA R11, R81.reuse, R90, R11 ;  /* 0x0000005a510b7223 */ /* 0x040fe2000000000b */
[C---:B------:R-:W-:Y:S01]  /*60d0*/  FFMA R8, R81.reuse, R89, R8 ;  /* 0x0000005951087223 */ /* 0x040fe20000000008 */
[----:B------:R-:W-:Y:S01]  /*60e0*/  FFMA R9, R81, R92, R9 ;  /* 0x0000005c51097223 */ /* 0x000fe20000000009 */
[----:B------:R-:W-:Y:S01]  /*60f0*/  F2FP.F16.E5M2.UNPACK_B R131, R160 ;  /* 0x000000a0ff83723e */ /* 0x000fe200020004ff */
[----:B------:R-:W-:Y:S01]  /*6100*/  HADD2.F32 R98, -RZ, R97.H1_H1 ;  /* 0x30000061ff627230 */ /* 0x000fe20000004100 */
[----:B------:R-:W-:Y:S01]  /*6110*/  F2FP.SATFINITE.E5M2.F32.PACK_AB_MERGE_C R186, R11, R6, RZ ;  /* 0x000000060bba723e */ /* 0x000fe200048060ff */
[----:B------:R-:W-:Y:S01]  /*6120*/  FFMA R10, R81, R91, R10 ;  /* 0x0000005b510a7223 */ /* 0x000fe2000000000a */
[----:B------:R-:W-:Y:S02]  /*6130*/  HADD2.F32 R97, -RZ, R99.H0_H0 ;  /* 0x20000063ff617230 */ /* 0x000fe40000004100 */
[C---:B------:R-:W-:Y:S01]  /*6140*/  FMUL R15, R78.reuse, R15 ;  /* 0x0000000f4e0f7220 */ /* 0x040fe20000400000 */
[----:B------:R-:W-:Y:S01]  /*6150*/  F2FP.SATFINITE.E5M2.F32.PACK_AB_MERGE_C R185, R5, R4, R186 ;  /* 0x0000000405b9723e */ /* 0x000fe200048060ba */
[----:B------:R-:W-:Y:S02]  /*6160*/  HADD2.F32 R132, -RZ, R131.H1_H1 ;  /* 0x30000083ff847230 */ /* 0x000fe40000004100 */
[C---:B------:R-:W-:Y:S01]  /*6170*/  FMUL R14, R78.reuse, R18 ;  /* 0x000000124e0e7220 */ /* 0x040fe20000400000 */
[C---:B------:R-:W-:Y:S01]  /*6180*/  FFMA R15, R81.reuse, R94, R15 ;  /* 0x0000005e510f7223 */ /* 0x040fe2000000000f */
[C---:B------:R-:W-:Y:S01]  /*6190*/  FFMA R12, R81.reuse, R93, R12 ;  /* 0x0000005d510c7223 */ /* 0x040fe2000000000c */
[----:B------:R-:W-:Y:S01]  /*61a0*/  FFMA R13, R81, R96, R13 ;  /* 0x00000060510d7223 */ /* 0x000fe2000000000d */
[----:B------:R-:W-:Y:S01]  /*61b0*/  F2FP.F16.E5M2.UNPACK_B R133, R160.H1 ;  /* 0x000000a0ff85723e */ /* 0x000fe200030004ff */
[--C-:B------:R-:W-:Y:S01]  /*61c0*/  HADD2.F32 R99, -RZ, R101.reuse.H0_H0 ;  /* 0x20000065ff637230 */ /* 0x100fe20000004100 */
[----:B------:R-:W-:Y:S01]  /*61d0*/  F2FP.SATFINITE.E5M2.F32.PACK_AB_MERGE_C R186, R15, R10, RZ ;  /* 0x0000000a0fba723e */ /* 0x000fe200048060ff */
[----:B------:R-:W-:Y:S01]  /*61e0*/  FFMA R14, R81, R95, R14 ;  /* 0x0000005f510e7223 */ /* 0x000fe2000000000e */
[C---:B------:R-:W-:Y:S01]  /*61f0*/  FMUL R19, R78.reuse, R19 ;  /* 0x000000134e137220 */ /* 0x040fe20000400000 */
[----:B------:R-:W-:Y:S01]  /*6200*/  HADD2.F32 R102, -RZ, R101.H1_H1 ;  /* 0x30000065ff667230 */ /* 0x000fe20000004100 */
[----:B------:R-:W-:Y:S01]  /*6210*/  F2FP.SATFINITE.E5M2.F32.PACK_AB_MERGE_C R186, R9, R8, R186 ;  /* 0x0000000809ba723e */ /* 0x000fe200048060ba */
[----:B------:R-:W-:Y:S02]  /*6220*/  HADD2.F32 R101, -RZ, R103.H0_H0 ;  /* 0x20000067ff657230 */ /* 0x000fe40000004100 */
[C---:B------:R-:W-:Y:S01]  /*6230*/  FFMA R19, R81.reuse, R98, R19 ;  /* 0x0000006251137223 */ /* 0x040fe20000000013 */
[C---:B------:R-:W-:Y:S01]  /*6240*/  FFMA R16, R81.reuse, R97, R16 ;  /* 0x0000006151107223 */ /* 0x040fe20000000010 */
[----:B------:R-:W-:Y:S01]  /*6250*/  FFMA R17, R81, R100, R17 ;  /* 0x0000006451117223 */ /* 0x000fe20000000011 */
[C---:B------:R-:W-:Y:S01]  /*6260*/  FMUL R18, R78.reuse, R22 ;  /* 0x000000164e127220 */ /* 0x040fe20000400000 */
[----:B------:R-:W-:Y:S01]  /*6270*/  F2FP.F16.E5M2.UNPACK_B R135, R161 ;  /* 0x000000a1ff87723e */ /* 0x000fe200020004ff */
        /* <DEDUP_REMOVED lines=10> */
[----:B------:R1:W-:Y:S01]  /*6320*/  STS.128 [R172+UR49+0x4200], R184 ;  /* 0x004200b8ac007988 */ /* 0x0003e20008000c31 */
[----:B------:R-:W-:Y:S01]  /*6330*/  HADD2.F32 R136, -RZ, R135.H1_H1 ;  /* 0x30000087ff887230 */ /* 0x000fe20000004100 */
[----:B------:R-:W-:Y:S01]  /*6340*/  F2FP.SATFINITE.E5M2.F32.PACK_AB_MERGE_C R196, R23, R18, RZ ;  /* 0x0000001217c4723e */ /* 0x000fe200048060ff */
[C---:B------:R-:W-:Y:S01]  /*6350*/  FMUL R22, R78.reuse, R26 ;  /* 0x0000001a4e167220 */ /* 0x040fe20000400000 */
[C---:B------:R-:W-:Y:S01]  /*6360*/  FMUL R27, R78.reuse, R27 ;  /* 0x0000001b4e1b7220 */ /* 0x040fe20000400000 */
[--C-:B------:R-:W-:Y:S01]  /*6370*/  HADD2.F32 R107, -RZ, R109.reuse.H0_H0 ;  /* 0x2000006dff6b7230 */ /* 0x100fe20000004100 */
[----:B------:R-:W-:Y:S01]  /*6380*/  F2FP.SATFINITE.E5M2.F32.PACK_AB_MERGE_C R196, R17, R16, R196 ;  /* 0x0000001011c4723e */ /* 0x000fe200048060c4 */
[C---:B------:R-:W-:Y:S01]  /*6390*/  FFMA R22, R81.reuse, R103, R22 ;  /* 0x0000006751167223 */ /* 0x040fe20000000016 */
[C---:B------:R-:W-:Y:S01]  /*63a0*/  FFMA R27, R81.reuse, R106, R27 ;  /* 0x0000006a511b7223 */ /* 0x040fe2000000001b */
[C---:B------:R-:W-:Y:S01]  /*63b0*/  FFMA R24, R81.reuse, R105, R24 ;  /* 0x0000006951187223 */ /* 0x040fe20000000018 */
[----:B------:R-:W-:Y:S01]  /*63c0*/  F2FP.F16.E5M2.UNPACK_B R137, R161.H1 ;  /* 0x000000a1ff89723e */ /* 0x000fe200030004ff */
[----:B------:R-:W-:Y:S02]  /*63d0*/  HADD2.F32 R110, -RZ, R109.H1_H1 ;  /* 0x3000006dff6e7230 */ /* 0x000fe40000004100 */
[----:B------:R-:W-:Y:S01]  /*63e0*/  FFMA R25, R81, R108, R25 ;  /* 0x0000006c51197223 */ /* 0x000fe20000000019 */
[----:B------:R-:W-:Y:S01]  /*63f0*/  F2FP.SATFINITE.E5M2.F32.PACK_AB_MERGE_C R197, R27, R22, RZ ;  /* 0x000000161bc5723e */ /* 0x000fe200048060ff */
[----:B------:R-:W-:Y:S02]  /*6400*/  HADD2.F32 R109, -RZ, R111.H0_H0 ;  /* 0x2000006fff6d7230 */ /* 0x000fe40000004100 */
[C---:B------:R-:W-:Y:S01]  /*6410*/  FMUL R26, R78.reuse, R30 ;  /* 0x0000001e4e1a7220 */ /* 0x040fe20000400000 */
[C---:B------:R-:W-:Y:S01]  /*6420*/  FMUL R31, R78.reuse, R31 ;  /* 0x0000001f4e1f7220 */ /* 0x040fe20000400000 */
[--C-:B------:R-:W-:Y:S01]  /*6430*/  HADD2.F32 R111, -RZ, R113.reuse.H0_H0 ;  /* 0x20000071ff6f7230 */ /* 0x100fe20000004100 */
[----:B------:R-:W-:Y:S01]  /*6440*/  F2FP.SATFINITE.E5M2.F32.PACK_AB_MERGE_C R197, R21, R20, R197 ;  /* 0x0000001415c5723e */ /* 0x000fe200048060c5 */
[C---:B------:R-:W-:Y:S01]  /*6450*/  FFMA R26, R81.reuse, R107, R26 ;  /* 0x0000006b511a7223 */ /* 0x040fe2000000001a */
[C---:B------:R-:W-:Y:S01]  /*6460*/  FFMA R31, R81.reuse, R110, R31 ;  /* 0x0000006e511f7223 */ /* 0x040fe2000000001f */
[C---:B------:R-:W-:Y:S01]  /*6470*/  FFMA R28, R81.reuse, R109, R28 ;  /* 0x0000006d511c7223 */ /* 0x040fe2000000001c */
[----:B------:R-:W-:Y:S01]  /*6480*/  F2FP.F16.E5M2.UNPACK_B R139, R162 ;  /* 0x000000a2ff8b723e */ /* 0x000fe200020004ff */
[----:B------:R-:W-:Y:S02]  /*6490*/  HADD2.F32 R114, -RZ, R113.H1_H1 ;  /* 0x30000071ff727230 */ /* 0x000fe40000004100 */
[----:B------:R-:W-:Y:S01]  /*64a0*/  FFMA R29, R81, R112, R29 ;  /* 0x00000070511d7223 */ /* 0x000fe2000000001d */
[----:B------:R-:W-:Y:S01]  /*64b0*/  F2FP.SATFINITE.E5M2.F32.PACK_AB_MERGE_C R198, R31, R26, RZ ;  /* 0x0000001a1fc6723e */ /* 0x000fe200048060ff */
[----:B------:R-:W-:Y:S02]  /*64c0*/  HADD2.F32 R113, -RZ, R115.H0_H0 ;  /* 0x20000073ff717230 */ /* 0x000fe40000004100 */
[C---:B------:R-:W-:Y:S01]  /*64d0*/  FMUL R30, R78.reuse, R34 ;  /* 0x000000224e1e7220 */ /* 0x040fe20000400000 */
[----:B------:R-:W-:Y:S01]  /*64e0*/  HADD2.F32 R140, -RZ, R139.H1_H1 ;  /* 0x3000008bff8c7230 */ /* 0x000fe20000004100 */
[----:B------:R-:W-:Y:S01]  /*64f0*/  F2FP.SATFINITE.E5M2.F32.PACK_AB_MERGE_C R198, R25, R24, R198 ;  /* 0x0000001819c6723e */ /* 0x000fe200048060c6 */
[C---:B------:R-:W-:Y:S01]  /*6500*/  FMUL R35, R78.reuse, R35 ;  /* 0x000000234e237220 */ /* 0x040fe20000400000 */
[--C-:B------:R-:W-:Y:S02]  /*6510*/  HADD2.F32 R115, -RZ, R117.reuse.H0_H0 ;  /* 0x20000075ff737230 */ /* 0x100fe40000004100 */
[C---:B------:R-:W-:Y:S01]  /*6520*/  FFMA R30, R81.reuse, R111, R30 ;  /* 0x0000006f511e7223 */ /* 0x040fe2000000001e */
[----:B------:R-:W-:Y:S02]  /*6530*/  HADD2.F32 R118, -RZ, R117.H1_H1 ;  /* 0x30000075ff767230 */ /* 0x000fe40000004100 */
[C---:B------:R-:W-:Y:S01]  /*6540*/  FFMA R35, R81.reuse, R114, R35 ;  /* 0x0000007251237223 */ /* 0x040fe20000000023 */
[C---:B------:R-:W-:Y:S01]  /*6550*/  FFMA R32, R81.reuse, R113, R32 ;  /* 0x0000007151207223 */ /* 0x040fe20000000020 */
[----:B------:R-:W-:Y:S01]  /*6560*/  F2FP.F16.E5M2.UNPACK_B R141, R162.H1 ;  /* 0x000000a2ff8d723e */ /* 0x000fe200030004ff */
[----:B------:R-:W-:Y:S01]  /*6570*/  FFMA R33, R81, R116, R33 ;  /* 0x0000007451217223 */ /* 0x000fe20000000021 */
[----:B------:R-:W-:Y:S01]  /*6580*/  HADD2.F32 R117, -RZ, R119.H0_H0 ;  /* 0x20000077ff757230 */ /* 0x000fe20000004100 */
        /* <DEDUP_REMOVED lines=9> */
[----:B------:R1:W-:Y:S01]  /*6620*/  STS.128 [R204+0x4010], R196 ;  /* 0x004010c4cc007388 */ /* 0x0003e20000000c00 */
[----:B------:R-:W-:Y:S01]  /*6630*/  FFMA R37, R81, R120, R37 ;  /* 0x0000007851257223 */ /* 0x000fe20000000025 */
[----:B------:R-:W-:Y:S01]  /*6640*/  F2FP.SATFINITE.E5M2.F32.PACK_AB_MERGE_C R200, R39, R34, RZ ;  /* 0x0000002227c8723e */ /* 0x000fe200048060ff */
[----:B------:R-:W-:Y:S02]  /*6650*/  HADD2.F32 R122, -RZ, R121.H1_H1 ;  /* 0x30000079ff7a7230 */ /* 0x000fe40000004100 */
[C---:B------:R-:W-:Y:S01]  /*6660*/  FMUL R38, R78.reuse, R42 ;  /* 0x0000002a4e267220 */ /* 0x040fe20000400000 */
[----:B------:R-:W-:Y:S01]  /*6670*/  HADD2.F32 R121, -RZ, R123.H0_H0 ;  /* 0x2000007bff797230 */ /* 0x000fe20000004100 */
[----:B------:R-:W-:Y:S01]  /*6680*/  F2FP.SATFINITE.E5M2.F32.PACK_AB_MERGE_C R200, R33, R32, R200 ;  /* 0x0000002021c8723e */ /* 0x000fe200048060c8 */
[----:B------:R-:W-:Y:S02]  /*6690*/  HADD2.F32 R144, -RZ, R143.H1_H1 ;  /* 0x3000008fff907230 */ /* 0x000fe40000004100 */
[C---:B------:R-:W-:Y:S01]  /*66a0*/  FFMA R38, R81.reuse, R119, R38 ;  /* 0x0000007751267223 */ /* 0x040fe20000000026 */
[C---:B------:R-:W-:Y:S01]  /*66b0*/  FMUL R43, R78.reuse, R43 ;  /* 0x0000002b4e2b7220 */ /* 0x040fe20000400000 */
[--C-:B------:R-:W-:Y:S02]  /*66c0*/  HADD2.F32 R123, -RZ, R125.reuse.H0_H0 ;  /* 0x2000007dff7b7230 */ /* 0x100fe40000004100 */
[C---:B------:R-:W-:Y:S01]  /*66d0*/  FMUL R42, R78.reuse, R46 ;  /* 0x0000002e4e2a7220 */ /* 0x040fe20000400000 */
[----:B------:R-:W-:Y:S02]  /*66e0*/  HADD2.F32 R126, -RZ, R125.H1_H1 ;  /* 0x3000007dff7e7230 */ /* 0x000fe40000004100 */
[C---:B------:R-:W-:Y:S01]  /*66f0*/  FFMA R43, R81.reuse, R122, R43 ;  /* 0x0000007a512b7223 */ /* 0x040fe2000000002b */
[----:B------:R-:W-:Y:S01]  /*6700*/  F2FP.F16.E5M2.UNPACK_B R145, R163.H1 ;  /* 0x000000a3ff91723e */ /* 0x000fe200030004ff */
[C---:B------:R-:W-:Y:S01]  /*6710*/  FFMA R40, R81.reuse, R121, R40 ;  /* 0x0000007951287223 */ /* 0x040fe20000000028 */
[----:B------:R-:W-:Y:S01]  /*6720*/  FFMA R41, R81, R124, R41 ;  /* 0x0000007c51297223 */ /* 0x000fe20000000029 */
[----:B------:R-:W-:Y:S01]  /*6730*/  ISETP.NE.AND P0, PT, R193, RZ, PT ;  /* 0x000000ffc100720c */ /* 0x000fe20003f05270 */
[----:B------:R-:W-:Y:S01]  /*6740*/  HADD2.F32 R125, -RZ, R127.H0_H0 ;  /* 0x2000007fff7d7230 */ /* 0x000fe20000004100 */
[----:B------:R-:W-:Y:S01]  /*6750*/  F2FP.SATFINITE.E5M2.F32.PACK_AB_MERGE_C R201, R43, R38, RZ ;  /* 0x000000262bc9723e */ /* 0x000fe200048060ff */
[----:B------:R-:W-:Y:S01]  /*6760*/  FFMA R42, R81, R123, R42 ;  /* 0x0000007b512a7223 */ /* 0x000fe2000000002a */
[C---:B------:R-:W-:Y:S01]  /*6770*/  FMUL R47, R78.reuse, R47 ;  /* 0x0000002f4e2f7220 */ /* 0x040fe20000400000 */
[--C-:B------:R-:W-:Y:S01]  /*6780*/  HADD2.F32 R127, -RZ, R129.reuse.H0_H0 ;  /* 0x20000081ff7f7230 */ /* 0x100fe20000004100 */
[----:B------:R-:W-:Y:S01]  /*6790*/  F2FP.SATFINITE.E5M2.F32.PACK_AB_MERGE_C R201, R37, R36, R201 ;  /* 0x0000002425c9723e */ /* 0x000fe200048060c9 */
[----:B------:R-:W-:Y:S02]  /*67a0*/  HADD2.F32 R130, -RZ, R129.H1_H1 ;  /* 0x30000081ff827230 */ /* 0x000fe40000004100 */
[C---:B------:R-:W-:Y:S01]  /*67b0*/  FFMA R47, R81.reuse, R126, R47 ;  /* 0x0000007e512f7223 */ /* 0x040fe2000000002f */
[C---:B------:R-:W-:Y:S01]  /*67c0*/  FFMA R44, R81.reuse, R125, R44 ;  /* 0x0000007d512c7223 */ /* 0x040fe2000000002c */
[C---:B------:R-:W-:Y:S01]  /*67d0*/  FFMA R45, R81.reuse, R128, R45 ;  /* 0x00000080512d7223 */ /* 0x040fe2000000002d */
[----:B------:R-:W-:Y:S02]  /*67e0*/  HADD2.F32 R129, -RZ, R131.H0_H0 ;  /* 0x20000083ff817230 */ /* 0x000fe40000004100 */
[C---:B------:R-:W-:Y:S01]  /*67f0*/  FMUL R46, R78.reuse, R50 ;  /* 0x000000324e2e7220 */ /* 0x040fe20000400000 */
[C---:B------:R-:W-:Y:S01]  /*6800*/  FMUL R51, R78.reuse, R51 ;  /* 0x000000334e337220 */ /* 0x040fe20000400000 */
[--C-:B------:R-:W-:Y:S02]  /*6810*/  HADD2.F32 R131, -RZ, R133.reuse.H0_H0 ;  /* 0x20000085ff837230 */ /* 0x100fe40000004100 */
[C---:B------:R-:W-:Y:S01]  /*6820*/  FMUL R50, R78.reuse, R54 ;  /* 0x000000364e327220 */ /* 0x040fe20000400000 */
[C---:B------:R-:W-:Y:S01]  /*6830*/  FFMA R46, R81.reuse, R127, R46 ;  /* 0x0000007f512e7223 */ /* 0x040fe2000000002e */
[----:B------:R-:W-:Y:S02]  /*6840*/  HADD2.F32 R134, -RZ, R133.H1_H1 ;  /* 0x30000085ff867230 */ /* 0x000fe40000004100 */
[C---:B------:R-:W-:Y:S01]  /*6850*/  FFMA R51, R81.reuse, R130, R51 ;  /* 0x0000008251337223 */ /* 0x040fe20000000033 */
[----:B------:R-:W-:Y:S02]  /*6860*/  HADD2.F32 R133, -RZ, R135.H0_H0 ;  /* 0x20000087ff857230 */ /* 0x000fe40000004100 */
[C---:B------:R-:W-:Y:S01]  /*6870*/  FMUL R55, R78.reuse, R55 ;  /* 0x000000374e377220 */ /* 0x040fe20000400000 */
[C---:B------:R-:W-:Y:S01]  /*6880*/  FFMA R48, R81.reuse, R129, R48 ;  /* 0x0000008151307223 */ /* 0x040fe20000000030 */
[C---:B------:R-:W-:Y:S01]  /*6890*/  FFMA R49, R81.reuse, R132, R49 ;  /* 0x0000008451317223 */ /* 0x040fe20000000031 */
[--C-:B------:R-:W-:Y:S02]  /*68a0*/  HADD2.F32 R135, -RZ, R137.reuse.H0_H0 ;  /* 0x20000089ff877230 */ /* 0x100fe40000004100 */
[C---:B------:R-:W-:Y:S01]  /*68b0*/  FFMA R50, R81.reuse, R131, R50 ;  /* 0x0000008351327223 */ /* 0x040fe20000000032 */
[----:B------:R-:W-:Y:S02]  /*68c0*/  HADD2.F32 R138, -RZ, R137.H1_H1 ;  /* 0x30000089ff8a7230 */ /* 0x000fe40000004100 */
[C---:B------:R-:W-:Y:S01]  /*68d0*/  FMUL R54, R78.reuse, R58 ;  /* 0x0000003a4e367220 */ /* 0x040fe20000400000 */
[----:B------:R-:W-:Y:S02]  /*68e0*/  HADD2.F32 R137, -RZ, R139.H0_H0 ;  /* 0x2000008bff897230 */ /* 0x000fe40000004100 */
[C---:B------:R-:W-:Y:S01]  /*68f0*/  FFMA R55, R81.reuse, R134, R55 ;  /* 0x0000008651377223 */ /* 0x040fe20000000037 */
        /* <DEDUP_REMOVED lines=16> */
[----:B------:R-:W-:Y:S01]  /*6a00*/  FFMA R63, R81, R142, R63 ;  /* 0x0000008e513f7223 */ /* 0x000fe2000000003f */
[----:B------:R-:W-:Y:S01]  /*6a10*/  FMUL R67, R78, R67 ;  /* 0x000000434e437220 */ /* 0x000fe20000400000 */
[----:B------:R-:W-:Y:S01]  /*6a20*/  F2FP.SATFINITE.E5M2.F32.PACK_AB_MERGE_C R202, R47, R42, RZ ;  /* 0x0000002a2fca723e */ /* 0x000fe200048060ff */
[----:B------:R-:W-:Y:S01]  /*6a30*/  FFMA R60, R81, R141, R60 ;  /* 0x0000008d513c7223 */ /* 0x000fe2000000003c */
[----:B------:R-:W-:Y:S01]  /*6a40*/  F2FP.SATFINITE.E5M2.F32.PACK_AB_MERGE_C R203, R51, R46, RZ ;  /* 0x0000002e33cb723e */ /* 0x000fe200048060ff */
[C---:B------:R-:W-:Y:S01]  /*6a50*/  FFMA R61, R81.reuse, R144, R61 ;  /* 0x00000090513d7223 */ /* 0x040fe2000000003d */
[C---:B------:R-:W-:Y:S01]  /*6a60*/  FFMA R62, R81.reuse, R143, R62 ;  /* 0x0000008f513e7223 */ /* 0x040fe2000000003e */
[----:B------:R-:W-:Y:S01]  /*6a70*/  FFMA R67, R81, R146, R67 ;  /* 0x0000009251437223 */ /* 0x000fe20000000043 */
[----:B------:R-:W-:Y:S02]  /*6a80*/  F2FP.SATFINITE.E5M2.F32.PACK_AB_MERGE_C R202, R41, R40, R202 ;  /* 0x0000002829ca723e */ /* 0x000fe400048060ca */
[----:B------:R-:W-:Y:S02]  /*6a90*/  F2FP.SATFINITE.E5M2.F32.PACK_AB_MERGE_C R203, R45, R44, R203 ;  /* 0x0000002c2dcb723e */ /* 0x000fe400048060cb */
[----:B------:R-:W-:Y:S02]  /*6aa0*/  F2FP.SATFINITE.E5M2.F32.PACK_AB_MERGE_C R212, R55, R50, RZ ;  /* 0x0000003237d4723e */ /* 0x000fe400048060ff */
[----:B------:R-:W-:Y:S01]  /*6ab0*/  F2FP.SATFINITE.E5M2.F32.PACK_AB_MERGE_C R213, R59, R54, RZ ;  /* 0x000000363bd5723e */ /* 0x000fe200048060ff */
[----:B------:R1:W-:Y:S01]  /*6ac0*/  STS.128 [R206+0x4020], R200 ;  /* 0x004020c8ce007388 */ /* 0x0003e20000000c00 */
[----:B------:R-:W-:Y:S02]  /*6ad0*/  F2FP.SATFINITE.E5M2.F32.PACK_AB_MERGE_C R214, R63, R58, RZ ;  /* 0x0000003a3fd6723e */ /* 0x000fe400048060ff */
[----:B------:R-:W-:Y:S02]  /*6ae0*/  F2FP.SATFINITE.E5M2.F32.PACK_AB_MERGE_C R215, R67, R62, RZ ;  /* 0x0000003e43d7723e */ /* 0x000fe400048060ff */
[----:B------:R-:W-:Y:S02]  /*6af0*/  F2FP.SATFINITE.E5M2.F32.PACK_AB_MERGE_C R212, R49, R48, R212 ;  /* 0x0000003031d4723e */ /* 0x000fe400048060d4 */
[----:B------:R-:W-:Y:S02]  /*6b00*/  F2FP.SATFINITE.E5M2.F32.PACK_AB_MERGE_C R213, R53, R52, R213 ;  /* 0x0000003435d5723e */ /* 0x000fe400048060d5 */
[----:B------:R-:W-:Y:S02]  /*6b10*/  F2FP.SATFINITE.E5M2.F32.PACK_AB_MERGE_C R214, R57, R56, R214 ;  /* 0x0000003839d6723e */ /* 0x000fe400048060d6 */
[----:B------:R-:W-:Y:S02]  /*6b20*/  F2FP.SATFINITE.E5M2.F32.PACK_AB_MERGE_C R215, R61, R60, R215 ;  /* 0x0000003c3dd7723e */ /* 0x000fe400048060d7 */
[----:B------:R-:W-:Y:S02]  /*6b30*/  LEA R210, R181, UR49, 0x3 ;  /* 0x00000031b5d27c11 */ /* 0x000fe4000f8e18ff */
[----:B------:R-:W-:Y:S01]  /*6b40*/  @P6 SHF.L.U32 R221, R180, 0x1f, RZ ;  /* 0x0000001fb4dd6819 */ /* 0x000fe200000006ff */
[----:B------:R1:W-:Y:S01]  /*6b50*/  STS.128 [R205+0x4010], R212 ;  /* 0x004010d4cd007388 */ /* 0x0003e20000000c00 */
[----:B------:R-:W-:Y:S01]  /*6b60*/  @!PT LDS RZ, [RZ] ;  /* 0x00000000fffff984 */ /* 0x000fe20000000800 */
[----:B------:R-:W-:Y:S01]  /*6b70*/  @!PT LDS RZ, [RZ] ;  /* 0x00000000fffff984 */ /* 0x000fe20000000800 */
[----:B------:R-:W-:Y:S01]  /*6b80*/  @!PT LDS RZ, [RZ] ;  /* 0x00000000fffff984 */ /* 0x000fe20000000800 */
[----:B------:R-:W-:Y:S01]  /*6b90*/  @!PT LDS RZ, [RZ] ;  /* 0x00000000fffff984 */ /* 0x000fe20000000800 */
[----:B------:R2:W-:Y:S07]  /*6ba0*/  MEMBAR.ALL.CTA ;  /* 0x0000000000007992 */ /* 0x0005ee0000008000 */
[----:B--2---:R-:W2:Y:S02]  /*6bb0*/  FENCE.VIEW.ASYNC.S ;  /* 0x00000000000073c6 */ /* 0x004ea40000000000 */
[----:B--2---:R-:W-:Y:S06]  /*6bc0*/  BAR.SYNC.DEFER_BLOCKING 0x1, 0x80 ;  /* 0x0042000000007b1d */ /* 0x004fec0000010000 */
[----:B------:R-:W-:Y:S05]  /*6bd0*/  @P0 BRA `(.L_x_98) ;  /* 0x0000000000280947 */ /* 0x000fea0003800000 */
[----:B------:R-:W-:Y:S02]  /*6be0*/  UIADD3 UR4, UPT, UPT, UR49, 0x4200, URZ ;  /* 0x0000420031047890 */ /* 0x000fe4000fffe0ff */
[----:B------:R-:W-:Y:S01]  /*6bf0*/  UIADD3 UR6, UP0, UPT, UR52, 0x680, URZ ;  /* 0x0000068034067890 */ /* 0x000fe2000ff1e0ff */
[----:B------:R-:W-:Y:S03]  /*6c00*/  UMOV UR43, UR36 ;  /* 0x00000024002b7c82 */ /* 0x000fe60008000000 */
[----:B------:R-:W-:Y:S01]  /*6c10*/  MOV R192, UR4 ;  /* 0x0000000400c07c02 */ /* 0x000fe20008000f00 */
[----:B------:R-:W-:Y:S03]  /*6c20*/  UIADD3.X UR7, UPT, UPT, URZ, UR53, URZ, UP0, !UPT ;  /* 0x00000035ff077290 */ /* 0x000fe600087fe4ff */
[----:B------:R-:W-:Y:S11]  /*6c30*/  R2UR UR40, R192 ;  /* 0x00000000c02872ca */ /* 0x000ff600000e0000 */
[----:B------:R-:W-:Y:S02]  /*6c40*/  @!UPT UIADD3 URZ, UPT, UPT, URZ, URZ, URZ ;  /* 0x000000fffffff290 */ /* 0x000fe4000fffe0ff */
[----:B------:R2:W-:Y:S01]  /*6c50*/  UTMASTG.3D [UR40], [UR6] ;  /* 0x00000028060073b5 */ /* 0x0005e20008010000 */
[----:B------:R0:W-:Y:S01]  /*6c60*/  UTMACMDFLUSH ;  /* 0x00000000000079b7 */ /* 0x0001e20000000000 */
[----:B--2---:R-:W-:Y:S04]  /*6c70*/  DEPBAR.LE SB0, 0x1 ;  /* 0x000080400000791a */ /* 0x004fe80000000000 */
.L_x_98:
[----:B------:R-:W-:Y:S05]  /*6c80*/  BSYNC.RECONVERGENT B0 ;  /* 0x0000000000007941 */ /* 0x000fea0003800200 */
.L_x_97:
[----:B------:R-:W-:Y:S06]  /*6c90*/  BAR.SYNC.DEFER_BLOCKING 0x1, 0x80 ;  /* 0x0042000000007b1d */ /* 0x000fec0000010000 */
[----:B------:R-:W2:Y:S01]  /*6ca0*/  @P6 SYNCS.PHASECHK.TRANS64.TRYWAIT P0, [R210+URZ+0x60], R221 ;  /* 0x000060ddd20065a7 */ /* 0x000ea200080011ff */
[----:B------:R-:W-:Y:S01]  /*6cb0*/  BSSY B1, `(.L_x_99) ;  /* 0x0000023000017945 */ /* 0x000fe20003800000 */
[----:B--2---:R-:W-:Y:S03]  /*6cc0*/  @P6 SEL R208, RZ, 0x1, !P0 ;  /* 0x00000001ffd06807 */ /* 0x004fe60004000000 */
[----:B------:R-:W-:Y:S05]  /*6cd0*/  @!P6 BRA `(.L_x_100) ;  /* 0x000000000080e947 */ /* 0x000fea0003800000 */
[----:B------:R-:W-:Y:S01]  /*6ce0*/  ISETP.NE.AND P1, PT, R209, RZ, PT ;  /* 0x000000ffd100720c */ /* 0x000fe20003f25270 */
[----:B------:R-:W-:Y:S01]  /*6cf0*/  BSSY B0, `(.L_x_101) ;  /* 0x000000a000007945 */ /* 0x000fe20003800000 */
[----:B------:R-:W-:Y:S11]  /*6d00*/  ISETP.NE.AND P0, PT, R208, RZ, PT ;  /* 0x000000ffd000720c */ /* 0x000ff60003f05270 */
[----:B------:R-:W-:Y:S04]  /*6d10*/  @P1 IMAD R0, R181, 0x2000, R190 ;  /* 0x00002000b5001824 */ /* 0x000fe800078e02be */
[C---:B------:R-:W-:Y:S01]  /*6d20*/  @P1 IMAD.IADD R2, R0.reuse, 0x1, R211 ;  /* 0x0000000100021824 */ /* 0x040fe200078e02d3 */
[----:B------:R-:W-:Y:S03]  /*6d30*/  @P1 IADD3 R219, PT, PT, R0, R219, RZ ;  /* 0x000000db00db1210 */ /* 0x000fe60007ffe0ff */
[----:B------:R-:W-:Y:S01]  /*6d40*/  @P1 IMAD.IADD R217, R217, 0x1, R2 ;  /* 0x00000001d9d91824 */ /* 0x000fe200078e0202 */
[----:B------:R-:W-:Y:S06]  /*6d50*/  @P0 BRA `(.L_x_102) ;  /* 0x00000000000c0947 */ /* 0x000fec0003800000 */
[----:B------:R-:W-:Y:S04]  /*6d60*/  SHF.L.U32 R3, R180, 0x1f, RZ ;  /* 0x0000001fb4037819 */ /* 0x000fe800000006ff */
[----:B------:R-:W2:Y:S02]  /*6d70*/  SYNCS.PHASECHK.TRANS64.TRYWAIT P0, [R210+URZ+0x60], R3 ;  /* 0x00006003d20075a7 */ /* 0x000ea400080011ff */
[----:B--2---:R-:W-:Y:S05]  /*6d80*/  @!P0 BRA `(.L_x_103) ;  /* 0x0000001c00e88947 */ /* 0x004fea0003800000 */
.L_x_102:
[----:B------:R-:W-:Y:S05]  /*6d90*/  BSYNC B0 ;  /* 0x0000000000007941 */ /* 0x000fea0003800000 */
.L_x_101:
[----:B------:R-:W-:Y:S01]  /*6da0*/  ISETP.NE.AND P0, PT, R209, RZ, PT ;  /* 0x000000ffd100720c */ /* 0x000fe20003f05270 */
[----:B--2---:R-:W-:Y:S02]  /*6db0*/  VIADD R210, R210, 0x70 ;  /* 0x00000070d2d27836 */ /* 0x004fe40000000000 */
[----:B------:R-:W-:Y:S02]  /*6dc0*/  IMAD.U32 R3, RZ, RZ, UR37 ;  /* 0x00000025ff037e24 */ /* 0x000fe4000f8e00ff */
[----:B------:R-:W-:Y:S03]  /*6dd0*/  VIADD R181, R181, 0x1 ;  /* 0x00000001b5b57836 */ /* 0x000fe60000000000 */
[----:B------:R-:W-:Y:S05]  /*6de0*/  PRMT R3, R3, 0x654, R210 ;  /* 0x0000065403037816 */ /* 0x000fea00000000d2 */
[----:B------:R2:W3:Y:S04]  /*6df0*/  @P0 LDS.128 R148, [R0] ;  /* 0x0000000000940984 */ /* 0x0004e80000000c00 */
[----:B------:R2:W4:Y:S04]  /*6e00*/  @P0 LDS.128 R152, [R2+0x10] ;  /* 0x0000100002980984 */ /* 0x0005280000000c00 */
        /* <DEDUP_REMOVED lines=9> */
[----:B------:R-:W-:Y:S01]  /*6ea0*/  SEL R181, R181, RZ, P0 ;  /* 0x000000ffb5b57207 */ /* 0x000fe20000000000 */
[----:B-----5:R5:W-:Y:S02]  /*6eb0*/  SYNCS.ARRIVE.TRANS64.RED.A1T0 RZ, [R3+URZ], RZ ;  /* 0x000000ff03ff79a7 */ /* 0x020be400081004ff */
[----:B-----5:R-:W-:Y:S04]  /*6ec0*/  SEL R3, RZ, 0x1, P0 ;  /* 0x00000001ff037807 */ /* 0x020fe80000000000 */
[----:B--234-:R-:W-:Y:S02]  /*6ed0*/  LOP3.LUT R180, R180, R3, RZ, 0x3c, !PT ;  /* 0x00000003b4b47212 */ /* 0x01cfe400078e3cff */
.L_x_100:
[----:B------:R-:W-:Y:S05]  /*6ee0*/  BSYNC B1 ;  /* 0x0000000000017941 */ /* 0x000fea0003800000 */
.L_x_99:
[----:B------:R-:W-:Y:S05]  /*6ef0*/  VIADD R0, R80, 0x40 ;  /* 0x0000004050007836 */ /* 0x000fea0000000000 */
[----:B------:R-:W-:Y:S04]  /*6f00*/  SHF.R.U32.HI R0, RZ, 0x15, R0 ;  /* 0x00000015ff007819 */ /* 0x000fe80000011600 */
[----:B------:R-:W-:Y:S11]  /*6f10*/  LOP3.LUT P0, RZ, R0, 0x3, R173, 0x48, !PT ;  /* 0x0000000300ff7812 */ /* 0x000ff600078048ad */
[----:B------:R-:W-:Y:S02]  /*6f20*/  @!UPT UIADD3 URZ, UPT, UPT, URZ, URZ, URZ ;  /* 0x000000fffffff290 */ /* 0x000fe4000fffe0ff */
[----:B------:R-:W-:Y:S05]  /*6f30*/  @!P0 BRA `(.L_x_104) ;  /* 0x0000000000408947 */ /* 0x000fea0003800000 */
[----:B------:R-:W2:Y:S01]  /*6f40*/  LDCU.64 UR8, c[0x4][0x70] ;  /* 0x01000e00ff0877ac */ /* 0x000ea20008000a00 */
[----:B------:R-:W-:Y:S01]  /*6f50*/  MOV R3, 0x0 ;  /* 0x0000000000037802 */ /* 0x000fe20000000f00 */
[----:B------:R-:W-:Y:S02]  /*6f60*/  HFMA2 R12, -RZ, RZ, 0, 5.9604644775390625e-08 ;  /* 0x00000001ff0c7431 */ /* 0x000fe400000001ff */
[----:B------:R-:W-:Y:S02]  /*6f70*/  IMAD.MOV.U32 R8, RZ, RZ, 0x192 ;  /* 0x00000192ff087424 */ /* 0x000fe400078e00ff */
[----:B------:R-:W-:Y:S01]  /*6f80*/  IMAD.MOV.U32 R13, RZ, RZ, RZ ;  /* 0x000000ffff0d7224 */ /* 0x000fe200078e00ff */
[----:B------:R-:W3:Y:S01]  /*6f90*/  LDCU.64 UR6, c[0x4][0x78] ;  /* 0x01000f00ff0677ac */ /* 0x000ee20008000a00 */
[----:B------:R-:W4:Y:S01]  /*6fa0*/  LDC.64 R2, c[0x4][R3] ;  /* 0x0100000003027b82 */ /* 0x000f220000000a00 */
[----:B------:R-:W5:Y:S01]  /*6fb0*/  LDCU.64 UR4, c[0x4][0x10] ;  /* 0x01000200ff0477ac */ /* 0x000f620008000a00 */
[----:B--2---:R-:W-:Y:S01]  /*6fc0*/  MOV R5, UR9 ;  /* 0x0000000900057c02 */ /* 0x004fe20008000f00 */
[----:B------:R-:W-:Y:S01]  /*6fd0*/  IMAD.U32 R4, RZ, RZ, UR8 ;  /* 0x00000008ff047e24 */ /* 0x000fe2000f8e00ff */
[----:B---3--:R-:W-:Y:S01]  /*6fe0*/  MOV R7, UR7 ;  /* 0x0000000700077c02 */ /* 0x008fe20008000f00 */
[----:B------:R-:W-:Y:S01]  /*6ff0*/  IMAD.U32 R6, RZ, RZ, UR6 ;  /* 0x00000006ff067e24 */ /* 0x000fe2000f8e00ff */
[----:B-----5:R-:W-:Y:S01]  /*7000*/  MOV R11, UR5 ;  /* 0x00000005000b7c02 */ /* 0x020fe20008000f00 */
[----:B------:R-:W-:Y:S02]  /*7010*/  IMAD.U32 R10, RZ, RZ, UR4 ;  /* 0x00000004ff0a7e24 */ /* 0x000fe4000f8e00ff */
[----:B------:R-:W-:Y:S07]  /*7020*/  LEPC R20, `(.L_x_104) ;  /* 0x000000001014794e */ /* 0x000fee0000000000 */
[----:B-1--4-:R-:W-:Y:S05]  /*7030*/  CALL.ABS.NOINC R2 ;  /* 0x0000000002007343 */ /* 0x012fea0003c00000 */
.L_x_104:
[----:B------:R-:W-:Y:S01]  /*7040*/  ISETP.NE.AND P0, PT, R193, RZ, PT ;  /* 0x000000ffc100720c */ /* 0x000fe20003f05270 */
[----:B------:R-:W-:Y:S05]  /*7050*/  WARPSYNC.ALL ;  /* 0x0000000000007948 */ /* 0x000fea0003800000 */
[----:B------:R-:W-:Y:S01]  /*7060*/  R2UR UR4, R80 ;  /* 0x00000000500472ca */ /* 0x000fe200000e0000 */
[----:B------:R-:W-:Y:S01]  /*7070*/  BSSY.RECONVERGENT B0, `(.L_x_105) ;  /* 0x000011d000007945 */ /* 0x000fe20003800200 */
[----:B------:R-:W-:Y:S02]  /*7080*/  F2FP.F16.E5M2.UNPACK_B R11, R149 ;  /* 0x00000095ff0b723e */ /* 0x000fe400020004ff */
[----:B------:R-:W-:Y:S02]  /*7090*/  F2FP.F16.E5M2.UNPACK_B R10, R150 ;  /* 0x00000096ff0a723e */ /* 0x000fe400020004ff */
[----:B------:R-:W-:Y:S01]  /*70a0*/  F2FP.F16.E5M2.UNPACK_B R9, R151 ;  /* 0x00000097ff09723e */ /* 0x000fe200020004ff */
[--C-:B------:R-:W-:Y:S01]  /*70b0*/  HADD2.F32 R83, -RZ, R11.reuse.H0_H0 ;  /* 0x2000000bff537230 */ /* 0x100fe20000004100 */
[----:B------:R-:W-:Y:S01]  /*70c0*/  F2FP.F16.E5M2.UNPACK_B R8, R152 ;  /* 0x00000098ff08723e */ /* 0x000fe200020004ff */
[----:B------:R-:W-:Y:S01]  /*70d0*/  HADD2.F32 R84, -RZ, R11.H1_H1 ;  /* 0x3000000bff547230 */ /* 0x000fe20000004100 */
[----:B------:R-:W-:Y:S01]  /*70e0*/  F2FP.F16.E5M2.UNPACK_B R7, R153 ;  /* 0x00000099ff07723e */ /* 0x000fe200020004ff */
[--C-:B------:R-:W-:Y:S01]  /*70f0*/  HADD2.F32 R87, -RZ, R10.reuse.H0_H0 ;  /* 0x2000000aff577230 */ /* 0x100fe20000004100 */
[----:B------:R-:W-:Y:S01]  /*7100*/  F2FP.F16.E5M2.UNPACK_B R6, R154 ;  /* 0x0000009aff06723e */ /* 0x000fe200020004ff */
[----:B------:R-:W-:Y:S01]  /*7110*/  HADD2.F32 R88, -RZ, R10.H1_H1 ;  /* 0x3000000aff587230 */ /* 0x000fe20000004100 */
[----:B------:R-:W-:Y:S01]  /*7120*/  F2FP.F16.E5M2.UNPACK_B R5, R155 ;  /* 0x0000009bff05723e */ /* 0x000fe200020004ff */
[--C-:B------:R-:W-:Y:S01]  /*7130*/  HADD2.F32 R91, -RZ, R9.reuse.H0_H0 ;  /* 0x20000009ff5b7230 */ /* 0x100fe20000004100 */
[----:B-1----:R-:W-:Y:S01]  /*7140*/  F2FP.F16.E5M2.UNPACK_B R4, R156 ;  /* 0x0000009cff04723e */ /* 0x002fe200020004ff */
[----:B------:R-:W-:Y:S01]  /*7150*/  HADD2.F32 R92, -RZ, R9.H1_H1 ;  /* 0x30000009ff5c7230 */ /* 0x000fe20000004100 */
[-C--:B------:R-:W-:Y:S01]  /*7160*/  F2FP.F16.E5M2.UNPACK_B R2, R148.reuse ;  /* 0x00000094ff02723e */ /* 0x080fe200020004ff */
[--C-:B------:R-:W-:Y:S01]  /*7170*/  HADD2.F32 R95, -RZ, R8.reuse.H0_H0 ;  /* 0x20000008ff5f7230 */ /* 0x100fe20000004100 */
[----:B------:R-:W-:Y:S01]  /*7180*/  F2FP.F16.E5M2.UNPACK_B R148, R148.H1 ;  /* 0x00000094ff94723e */ /* 0x000fe200030004ff */
[----:B------:R-:W-:Y:S01]  /*7190*/  HADD2.F32 R97, -RZ, R8.H1_H1 ;  /* 0x30000008ff617230 */ /* 0x000fe20000004100 */
[----:B------:R-:W-:Y:S01]  /*71a0*/  F2FP.F16.E5M2.UNPACK_B R149, R149.H1 ;  /* 0x00000095ff95723e */ /* 0x000fe200030004ff */
[--C-:B------:R-:W-:Y:S01]  /*71b0*/  HADD2.F32 R98, -RZ, R7.reuse.H0_H0 ;  /* 0x20000007ff627230 */ /* 0x100fe20000004100 */
[----:B------:R-:W-:Y:S01]  /*71c0*/  F2FP.F16.E5M2.UNPACK_B R150, R150.H1 ;  /* 0x00000096ff96723e */ /* 0x000fe200030004ff */
[----:B------:R-:W-:Y:S01]  /*71d0*/  HADD2.F32 R101, -RZ, R7.H1_H1 ;  /* 0x30000007ff657230 */ /* 0x000fe20000004100 */
[----:B------:R-:W-:Y:S01]  /*71e0*/  F2FP.F16.E5M2.UNPACK_B R151, R151.H1 ;  /* 0x00000097ff97723e */ /* 0x000fe200030004ff */
[--C-:B------:R-:W-:Y:S01]  /*71f0*/  HADD2.F32 R102, -RZ, R6.reuse.H0_H0 ;  /* 0x20000006ff667230 */ /* 0x100fe20000004100 */
[----:B------:R-:W-:Y:S01]  /*7200*/  F2FP.F16.E5M2.UNPACK_B R138, R163 ;  /* 0x000000a3ff8a723e */ /* 0x000fe200020004ff */
[----:B------:R-:W-:Y:S01]  /*7210*/  HADD2.F32 R105, -RZ, R6.H1_H1 ;  /* 0x30000006ff697230 */ /* 0x000fe20000004100 */
[----:B------:R-:W-:Y:S01]  /*7220*/  R2UR UR5, R207 ;  /* 0x00000000cf0572ca */ /* 0x000fe200000e0000 */
        /* <DEDUP_REMOVED lines=8> */
[----:B------:R-:W1:Y:S01]  /*72b0*/  LDTM.x64 R4, tmem[UR4+0x40] ;  /* 0x00004004000479ee */ /* 0x000e620008340000 */
[--C-:B------:R-:W-:Y:S01]  /*72c0*/  HADD2.F32 R0, -RZ, R2.reuse.H0_H0 ;  /* 0x20000002ff007230 */ /* 0x100fe20000004100 */
[----:B------:R-:W-:Y:S01]  /*72d0*/  NOP ;  /* 0x0000000000007918 */ /* 0x000fe20000000000 */
[----:B------:R-:W-:Y:S01]  /*72e0*/  HADD2.F32 R2, -RZ, R2.H1_H1 ;  /* 0x30000002ff027230 */ /* 0x000fe20000004100 */
[----:B------:R-:W-:Y:S01]  /*72f0*/  UIADD3 UR5, UPT, UPT, UR5, 0xd0, URZ ;  /* 0x000000d005057890 */ /* 0x000fe2000fffe0ff */
[--C-:B------:R-:W-:Y:S01]  /*7300*/  HADD2.F32 R86, -RZ, R149.reuse.H1_H1 ;  /* 0x30000095ff567230 */ /* 0x100fe20000004100 */
[----:B------:R-:W-:Y:S01]  /*7310*/  F2FP.F16.E5M2.UNPACK_B R132, R161 ;  /* 0x000000a1ff84723e */ /* 0x000fe200020004ff */
[--C-:B------:R-:W-:Y:S01]  /*7320*/  HADD2.F32 R114, -RZ, R116.reuse.H0_H0 ;  /* 0x20000074ff727230 */ /* 0x100fe20000004100 */
[----:B------:R-:W-:Y:S01]  /*7330*/  UPRMT UR5, UR37, 0x654, UR5 ;  /* 0x0000065425057896 */ /* 0x000fe20008000005 */
[----:B------:R-:W-:Y:S01]  /*7340*/  HADD2.F32 R117, -RZ, R116.H1_H1 ;  /* 0x30000074ff757230 */ /* 0x000fe20000004100 */
[----:B------:R-:W-:Y:S01]  /*7350*/  F2FP.F16.E5M2.UNPACK_B R136, R162 ;  /* 0x000000a2ff88723e */ /* 0x000fe200020004ff */
[--C-:B------:R-:W-:Y:S01]  /*7360*/  HADD2.F32 R118, -RZ, R120.reuse.H0_H0 ;  /* 0x20000078ff767230 */ /* 0x100fe20000004100 */
[----:B------:R-:W-:Y:S01]  /*7370*/  F2FP.F16.E5M2.UNPACK_B R152, R152.H1 ;  /* 0x00000098ff98723e */ /* 0x000fe200030004ff */
[----:B------:R-:W-:Y:S01]  /*7380*/  HADD2.F32 R121, -RZ, R120.H1_H1 ;  /* 0x30000078ff797230 */ /* 0x000fe20000004100 */
[----:B------:R-:W-:Y:S01]  /*7390*/  F2FP.F16.E5M2.UNPACK_B R153, R153.H1 ;  /* 0x00000099ff99723e */ /* 0x000fe200030004ff */
[--C-:B------:R-:W-:Y:S01]  /*73a0*/  HADD2.F32 R122, -RZ, R124.reuse.H0_H0 ;  /* 0x2000007cff7a7230 */ /* 0x100fe20000004100 */
[----:B------:R-:W-:Y:S01]  /*73b0*/  F2FP.F16.E5M2.UNPACK_B R154, R154.H1 ;  /* 0x0000009aff9a723e */ /* 0x000fe200030004ff */
[----:B-1----:R-:W-:Y:S01]  /*73c0*/  SYNCS.ARRIVE.TRANS64.RED.A1T0 RZ, [UR5], RZ ;  /* 0x000000ffffff79a7 */ /* 0x002fe20008100405 */
[----:B------:R-:W-:Y:S01]  /*73d0*/  HADD2.F32 R125, -RZ, R124.H1_H1 ;  /* 0x3000007cff7d7230 */ /* 0x000fe20000004100 */
[----:B------:R-:W-:Y:S01]  /*73e0*/  F2FP.F16.E5M2.UNPACK_B R155, R155.H1 ;  /* 0x0000009bff9b723e */ /* 0x000fe200030004ff */
[--C-:B------:R-:W-:Y:S01]  /*73f0*/  HADD2.F32 R126, -RZ, R128.reuse.H0_H0 ;  /* 0x20000080ff7e7230 */ /* 0x100fe20000004100 */
[----:B------:R-:W-:Y:S01]  /*7400*/  F2FP.F16.E5M2.UNPACK_B R156, R156.H1 ;  /* 0x0000009cff9c723e */ /* 0x000fe200030004ff */
[----:B------:R-:W-:Y:S01]  /*7410*/  HADD2.F32 R129, -RZ, R128.H1_H1 ;  /* 0x30000080ff817230 */ /* 0x000fe20000004100 */
[----:B------:R-:W-:Y:S01]  /*7420*/  F2FP.F16.E5M2.UNPACK_B R157, R157.H1 ;  /* 0x0000009dff9d723e */ /* 0x000fe200030004ff */
[C---:B------:R-:W-:Y:S01]  /*7430*/  FMUL R4, R78.reuse, R4 ;  /* 0x000000044e047220 */ /* 0x040fe20000400000 */
[C---:B------:R-:W-:Y:S01]  /*7440*/  FMUL R5, R78.reuse, R5 ;  /* 0x000000054e057220 */ /* 0x040fe20000400000 */
[----:B------:R-:W-:Y:S02]  /*7450*/  HADD2.F32 R3, -RZ, R148.H0_H0 ;  /* 0x20000094ff037230 */ /* 0x000fe40000004100 */
        /* <DEDUP_REMOVED lines=9> */
[C---:B------:R-:W-:Y:S01]  /*74f0*/  FMUL R2, R78.reuse, R21 ;  /* 0x000000154e027220 */ /* 0x040fe20000400000 */
[C---:B------:R-:W-:Y:S01]  /*7500*/  FMUL R21, R78.reuse, R28 ;  /* 0x0000001c4e157220 */ /* 0x040fe20000400000 */
[----:B------:R-:W-:Y:S02]  /*7510*/  HADD2.F32 R130, -RZ, R132.H0_H0 ;  /* 0x20000084ff827230 */ /* 0x000fe40000004100 */
[C---:B------:R-:W-:Y:S01]  /*7520*/  FMUL R6, R78.reuse, R6 ;  /* 0x000000064e067220 */ /* 0x040fe20000400000 */
[----:B------:R-:W-:Y:S02]  /*7530*/  HADD2.F32 R82, -RZ, R148.H1_H1 ;  /* 0x30000094ff527230 */ /* 0x000fe40000004100 */
[C---:B------:R-:W-:Y:S01]  /*7540*/  FMUL R7, R78.reuse, R7 ;  /* 0x000000074e077220 */ /* 0x040fe20000400000 */
[----:B------:R-:W-:Y:S02]  /*7550*/  HADD2.F32 R85, -RZ, R149.H0_H0 ;  /* 0x20000095ff557230 */ /* 0x000fe40000004100 */
[C---:B------:R-:W-:Y:S01]  /*7560*/  FFMA R6, R81.reuse, R3, R6 ;  /* 0x0000000351067223 */ /* 0x040fe20000000006 */
[----:B------:R-:W-:Y:S02]  /*7570*/  HADD2.F32 R133, -RZ, R132.H1_H1 ;  /* 0x30000084ff857230 */ /* 0x000fe40000004100 */
[C---:B------:R-:W-:Y:S01]  /*7580*/  FFMA R7, R81.reuse, R82, R7 ;  /* 0x0000005251077223 */ /* 0x040fe20000000007 */
[C---:B------:R-:W-:Y:S01]  /*7590*/  FFMA R8, R81.reuse, R83, R8 ;  /* 0x0000005351087223 */ /* 0x040fe20000000008 */
[C---:B------:R-:W-:Y:S01]  /*75a0*/  FFMA R9, R81.reuse, R84, R9 ;  /* 0x0000005451097223 */ /* 0x040fe20000000009 */
[--C-:B------:R-:W-:Y:S02]  /*75b0*/  HADD2.F32 R82, -RZ, R138.reuse.H0_H0 ;  /* 0x2000008aff527230 */ /* 0x100fe40000004100 */
[C---:B------:R-:W-:Y:S01]  /*75c0*/  FMUL R10, R78.reuse, R10 ;  /* 0x0000000a4e0a7220 */ /* 0x040fe20000400000 */
[----:B------:R-:W-:Y:S02]  /*75d0*/  HADD2.F32 R83, -RZ, R138.H1_H1 ;  /* 0x3000008aff537230 */ /* 0x000fe40000004100 */
[C---:B------:R-:W-:Y:S01]  /*75e0*/  FMUL R11, R78.reuse, R11 ;  /* 0x0000000b4e0b7220 */ /* 0x040fe20000400000 */
[----:B------:R-:W-:Y:S02]  /*75f0*/  HADD2.F32 R89, -RZ, R150.H0_H0 ;  /* 0x20000096ff597230 */ /* 0x000fe40000004100 */
[C---:B------:R-:W-:Y:S01]  /*7600*/  FFMA R10, R81.reuse, R85, R10 ;  /* 0x00000055510a7223 */ /* 0x040fe2000000000a */
[--C-:B------:R-:W-:Y:S02]  /*7610*/  HADD2.F32 R134, -RZ, R136.reuse.H0_H0 ;  /* 0x20000088ff867230 */ /* 0x100fe40000004100 */
[C---:B------:R-:W-:Y:S01]  /*7620*/  FFMA R11, R81.reuse, R86, R11 ;  /* 0x00000056510b7223 */ /* 0x040fe2000000000b */
[C---:B------:R-:W-:Y:S01]  /*7630*/  FFMA R12, R81.reuse, R87, R12 ;  /* 0x00000057510c7223 */ /* 0x040fe2000000000c */
[----:B------:R-:W-:Y:S01]  /*7640*/  FFMA R13, R81, R88, R13 ;  /* 0x00000058510d7223 */ /* 0x000fe2000000000d */
[----:B------:R-:W-:Y:S01]  /*7650*/  F2FP.SATFINITE.E5M2.F32.PACK_AB_MERGE_C R86, R7, R6, RZ ;  /* 0x000000060756723e */ /* 0x000fe200048060ff */
[C---:B------:R-:W-:Y:S01]  /*7660*/  FMUL R7, R78.reuse, R24 ;  /* 0x000000184e077220 */ /* 0x040fe20000400000 */
[----:B------:R-:W-:Y:S01]  /*7670*/  F2FP.SATFINITE.E5M2.F32.PACK_AB_MERGE_C R138, R11, R10, RZ ;  /* 0x0000000a0b8a723e */ /* 0x000fe200048060ff */
[C---:B------:R-:W-:Y:S01]  /*7680*/  FMUL R10, R78.reuse, R25 ;  /* 0x000000194e0a7220 */ /* 0x040fe20000400000 */
[C---:B------:R-:W-:Y:S01]  /*7690*/  FMUL R25, R78.reuse, R32 ;  /* 0x000000204e197220 */ /* 0x040fe20000400000 */
[----:B------:R-:W-:Y:S02]  /*76a0*/  HADD2.F32 R137, -RZ, R136.H1_H1 ;  /* 0x30000088ff897230 */ /* 0x000fe40000004100 */
[C---:B------:R-:W-:Y:S01]  /*76b0*/  FMUL R14, R78.reuse, R14 ;  /* 0x0000000e4e0e7220 */ /* 0x040fe20000400000 */
[----:B------:R-:W-:Y:S02]  /*76c0*/  HADD2.F32 R90, -RZ, R150.H1_H1 ;  /* 0x30000096ff5a7230 */ /* 0x000fe40000004100 */
[C---:B------:R-:W-:Y:S01]  /*76d0*/  FMUL R15, R78.reuse, R15 ;  /* 0x0000000f4e0f7220 */ /* 0x040fe20000400000 */
[--C-:B------:R-:W-:Y:S02]  /*76e0*/  HADD2.F32 R93, -RZ, R151.reuse.H0_H0 ;  /* 0x20000097ff5d7230 */ /* 0x100fe40000004100 */
[C---:B------:R-:W-:Y:S01]  /*76f0*/  FFMA R14, R81.reuse, R89, R14 ;  /* 0x00000059510e7223 */ /* 0x040fe2000000000e */
[----:B------:R-:W-:Y:S02]  /*7700*/  HADD2.F32 R94, -RZ, R151.H1_H1 ;  /* 0x30000097ff5e7230 */ /* 0x000fe40000004100 */
[C---:B------:R-:W-:Y:S01]  /*7710*/  FFMA R15, R81.reuse, R90, R15 ;  /* 0x0000005a510f7223 */ /* 0x040fe2000000000f */
[C---:B------:R-:W-:Y:S01]  /*7720*/  FFMA R16, R81.reuse, R91, R16 ;  /* 0x0000005b51107223 */ /* 0x040fe20000000010 */
[----:B------:R-:W-:Y:S01]  /*7730*/  FFMA R17, R81, R92, R17 ;  /* 0x0000005c51117223 */ /* 0x000fe20000000011 */
[C---:B------:R-:W-:Y:S01]  /*7740*/  FMUL R18, R78.reuse, R18 ;  /* 0x000000124e127220 */ /* 0x040fe20000400000 */
[C---:B------:R-:W-:Y:S01]  /*7750*/  FMUL R19, R78.reuse, R19 ;  /* 0x000000134e137220 */ /* 0x040fe20000400000 */
[--C-:B------:R-:W-:Y:S01]  /*7760*/  HADD2.F32 R96, -RZ, R152.reuse.H0_H0 ;  /* 0x20000098ff607230 */ /* 0x100fe20000004100 */
[----:B------:R-:W-:Y:S01]  /*7770*/  F2FP.SATFINITE.E5M2.F32.PACK_AB_MERGE_C R14, R15, R14, RZ ;  /* 0x0000000e0f0e723e */ /* 0x000fe200048060ff */
[C---:B------:R-:W-:Y:S01]  /*7780*/  FFMA R18, R81.reuse, R93, R18 ;  /* 0x0000005d51127223 */ /* 0x040fe20000000012 */
[C---:B------:R-:W-:Y:S01]  /*7790*/  FFMA R19, R81.reuse, R94, R19 ;  /* 0x0000005e51137223 */ /* 0x040fe20000000013 */
[C---:B------:R-:W-:Y:S01]  /*77a0*/  FFMA R0, R81.reuse, R95, R0 ;  /* 0x0000005f51007223 */ /* 0x040fe20000000000 */
[----:B------:R-:W-:Y:S01]  /*77b0*/  FFMA R2, R81, R97, R2 ;  /* 0x0000006151027223 */ /* 0x000fe20000000002 */
[----:B------:R-:W-:Y:S02]  /*77c0*/  HADD2.F32 R99, -RZ, R152.H1_H1 ;  /* 0x30000098ff637230 */ /* 0x000fe40000004100 */
[C---:B------:R-:W-:Y:S01]  /*77d0*/  FMUL R3, R78.reuse, R22 ;  /* 0x000000164e037220 */ /* 0x040fe20000400000 */
[----:B------:R-:W-:Y:S01]  /*77e0*/  F2FP.SATFINITE.E5M2.F32.PACK_AB_MERGE_C R18, R19, R18, RZ ;  /* 0x000000121312723e */ /* 0x000fe200048060ff */
[C---:B------:R-:W-:Y:S01]  /*77f0*/  FMUL R22, R78.reuse, R29 ;  /* 0x0000001d4e167220 */ /* 0x040fe20000400000 */
[C---:B------:R-:W-:Y:S01]  /*7800*/  FMUL R29, R78.reuse, R36 ;  /* 0x000000244e1d7220 */ /* 0x040fe20000400000 */
[C---:B------:R-:W-:Y:S01]  /*7810*/  FFMA R3, R81.reuse, R96, R3 ;  /* 0x0000006051037223 */ /* 0x040fe20000000003 */
[C---:B------:R-:W-:Y:S01]  /*7820*/  FMUL R6, R78.reuse, R23 ;  /* 0x000000174e067220 */ /* 0x040fe20000400000 */
[--C-:B------:R-:W-:Y:S02]  /*7830*/  HADD2.F32 R100, -RZ, R153.reuse.H0_H0 ;  /* 0x20000099ff647230 */ /* 0x100fe40000004100 */
[C---:B------:R-:W-:Y:S01]  /*7840*/  FMUL R11, R78.reuse, R26 ;  /* 0x0000001a4e0b7220 */ /* 0x040fe20000400000 */
[----:B------:R-:W-:Y:S02]  /*7850*/  HADD2.F32 R103, -RZ, R153.H1_H1 ;  /* 0x30000099ff677230 */ /* 0x000fe40000004100 */
[C---:B------:R-:W-:Y:S01]  /*7860*/  FFMA R6, R81.reuse, R99, R6 ;  /* 0x0000006351067223 */ /* 0x040fe20000000006 */
[C---:B------:R-:W-:Y:S01]  /*7870*/  FFMA R7, R81.reuse, R98, R7 ;  /* 0x0000006251077223 */ /* 0x040fe20000000007 */
[C---:B------:R-:W-:Y:S01]  /*7880*/  FFMA R10, R81.reuse, R101, R10 ;  /* 0x00000065510a7223 */ /* 0x040fe2000000000a */
[C---:B------:R-:W-:Y:S01]  /*7890*/  FFMA R11, R81.reuse, R100, R11 ;  /* 0x00000064510b7223 */ /* 0x040fe2000000000b */
[----:B------:R-:W-:Y:S01]  /*78a0*/  FMUL R26, R78, R33 ;  /* 0x000000214e1a7220 */ /* 0x000fe20000400000 */
[----:B------:R-:W-:Y:S01]  /*78b0*/  F2FP.SATFINITE.E5M2.F32.PACK_AB_MERGE_C R3, R6, R3, RZ ;  /* 0x000000030603723e */ /* 0x000fe200048060ff */
[C---:B------:R-:W-:Y:S01]  /*78c0*/  FMUL R33, R78.reuse, R40 ;  /* 0x000000284e217220 */ /* 0x040fe20000400000 */
        /* <DEDUP_REMOVED lines=8> */
[C---:B------:R-:W-:Y:S01]  /*7950*/  FMUL R30, R78.reuse, R37 ;  /* 0x000000254e1e7220 */ /* 0x040fe20000400000 */
[C---:B------:R-:W-:Y:S01]  /*7960*/  FMUL R37, R78.reuse, R44 ;  /* 0x0000002c4e257220 */ /* 0x040fe20000400000 */
[C---:B------:R-:W-:Y:S01]  /*7970*/  FMUL R24, R78.reuse, R31 ;  /* 0x0000001f4e187220 */ /* 0x040fe20000400000 */
[----:B------:R-:W-:Y:S01]  /*7980*/  F2FP.F16.E5M2.UNPACK_B R158, R158.H1 ;  /* 0x0000009eff9e723e */ /* 0x000fe200030004ff */
[--C-:B------:R-:W-:Y:S02]  /*7990*/  HADD2.F32 R108, -RZ, R155.reuse.H0_H0 ;  /* 0x2000009bff6c7230 */ /* 0x100fe40000004100 */
[----:B------:R-:W-:Y:S01]  /*79a0*/  FMUL R27, R78, R34 ;  /* 0x000000224e1b7220 */ /* 0x000fe20000400000 */
[----:B------:R-:W-:Y:S02]  /*79b0*/  HADD2.F32 R111, -RZ, R155.H1_H1 ;  /* 0x3000009bff6f7230 */ /* 0x000fe40000004100 */
[C---:B------:R-:W-:Y:S01]  /*79c0*/  FFMA R24, R81.reuse, R107, R24 ;  /* 0x0000006b51187223 */ /* 0x040fe20000000018 */
[----:B------:R-:W-:Y:S01]  /*79d0*/  F2FP.F16.E5M2.UNPACK_B R159, R159.H1 ;  /* 0x0000009fff9f723e */ /* 0x000fe200030004ff */
[C---:B------:R-:W-:Y:S01]  /*79e0*/  FFMA R25, R81.reuse, R106, R25 ;  /* 0x0000006a51197223 */ /* 0x040fe20000000019 */
[C---:B------:R-:W-:Y:S01]  /*79f0*/  FFMA R26, R81.reuse, R109, R26 ;  /* 0x0000006d511a7223 */ /* 0x040fe2000000001a */
[----:B------:R-:W-:Y:S01]  /*7a00*/  F2FP.F16.E5M2.UNPACK_B R160, R160.H1 ;  /* 0x000000a0ffa0723e */ /* 0x000fe200030004ff */
[C---:B------:R-:W-:Y:S01]  /*7a10*/  FFMA R27, R81.reuse, R108, R27 ;  /* 0x0000006c511b7223 */ /* 0x040fe2000000001b */
[----:B------:R-:W-:Y:S01]  /*7a20*/  F2FP.SATFINITE.E5M2.F32.PACK_AB_MERGE_C R6, R24, R23, RZ ;  /* 0x000000171806723e */ /* 0x000fe200048060ff */
[C---:B------:R-:W-:Y:S01]  /*7a30*/  FMUL R34, R78.reuse, R41 ;  /* 0x000000294e227220 */ /* 0x040fe20000400000 */
[C---:B------:R-:W-:Y:S01]  /*7a40*/  FMUL R41, R78.reuse, R48 ;  /* 0x000000304e297220 */ /* 0x040fe20000400000 */
[----:B------:R-:W-:Y:S01]  /*7a50*/  FMUL R28, R78, R35 ;  /* 0x000000234e1c7220 */ /* 0x000fe20000400000 */
[----:B------:R-:W-:Y:S01]  /*7a60*/  F2FP.F16.E5M2.UNPACK_B R161, R161.H1 ;  /* 0x000000a1ffa1723e */ /* 0x000fe200030004ff */
[--C-:B------:R-:W-:Y:S01]  /*7a70*/  HADD2.F32 R112, -RZ, R156.reuse.H0_H0 ;  /* 0x2000009cff707230 */ /* 0x100fe20000004100 */
[----:B------:R-:W-:Y:S01]  /*7a80*/  F2FP.SATFINITE.E5M2.F32.PACK_AB_MERGE_C R6, R22, R21, R6 ;  /* 0x000000151606723e */ /* 0x000fe20004806006 */
[C---:B------:R-:W-:Y:S01]  /*7a90*/  FFMA R28, R81.reuse, R111, R28 ;  /* 0x0000006f511c7223 */ /* 0x040fe2000000001c */
[C---:B------:R-:W-:Y:S01]  /*7aa0*/  FFMA R29, R81.reuse, R110, R29 ;  /* 0x0000006e511d7223 */ /* 0x040fe2000000001d */
[C---:B------:R-:W-:Y:S01]  /*7ab0*/  FFMA R30, R81.reuse, R113, R30 ;  /* 0x00000071511e7223 */ /* 0x040fe2000000001e */
[----:B------:R-:W-:Y:S02]  /*7ac0*/  HADD2.F32 R115, -RZ, R156.H1_H1 ;  /* 0x3000009cff737230 */ /* 0x000fe40000004100 */
[C---:B------:R-:W-:Y:S01]  /*7ad0*/  FMUL R31, R78.reuse, R38 ;  /* 0x000000264e1f7220 */ /* 0x040fe20000400000 */
[----:B------:R-:W-:Y:S01]  /*7ae0*/  F2FP.F16.E5M2.UNPACK_B R162, R162.H1 ;  /* 0x000000a2ffa2723e */ /* 0x000fe200030004ff */
[C---:B------:R-:W-:Y:S01]  /*7af0*/  FMUL R38, R78.reuse, R45 ;  /* 0x0000002d4e267220 */ /* 0x040fe20000400000 */
[C---:B------:R-:W-:Y:S01]  /*7b00*/  FMUL R45, R78.reuse, R52 ;  /* 0x000000344e2d7220 */ /* 0x040fe20000400000 */
[----:B------:R-:W-:Y:S01]  /*7b10*/  F2FP.F16.E5M2.UNPACK_B R163, R163.H1 ;  /* 0x000000a3ffa3723e */ /* 0x000fe200030004ff */
[----:B------:R-:W-:Y:S01]  /*7b20*/  FFMA R31, R81, R112, R31 ;  /* 0x00000070511f7223 */ /* 0x000fe2000000001f */
[----:B------:R-:W-:Y:S01]  /*7b30*/  FMUL R52, R78, R59 ;  /* 0x0000003b4e347220 */ /* 0x000fe20000400000 */
[----:B------:R-:W-:Y:S01]  /*7b40*/  IADD3 R76, PT, PT, R76, 0x1, RZ ;  /* 0x000000014c4c7810 */ /* 0x000fe20007ffe0ff */
[C---:B------:R-:W-:Y:S01]  /*7b50*/  FMUL R59, R78.reuse, R66 ;  /* 0x000000424e3b7220 */ /* 0x040fe20000400000 */
[----:B------:R-:W-:Y:S01]  /*7b60*/  F2FP.SATFINITE.E5M2.F32.PACK_AB_MERGE_C R66, R13, R12, R14 ;  /* 0x0000000c0d42723e */ /* 0x000fe2000480600e */
[C---:B------:R-:W-:Y:S01]  /*7b70*/  FMUL R32, R78.reuse, R39 ;  /* 0x000000274e207220 */ /* 0x040fe20000400000 */
[--C-:B------:R-:W-:Y:S02]  /*7b80*/  HADD2.F32 R116, -RZ, R157.reuse.H0_H0 ;  /* 0x2000009dff747230 */ /* 0x100fe40000004100 */
[C---:B------:R-:W-:Y:S01]  /*7b90*/  FMUL R35, R78.reuse, R42 ;  /* 0x0000002a4e237220 */ /* 0x040fe20000400000 */
[----:B------:R-:W-:Y:S02]  /*7ba0*/  HADD2.F32 R119, -RZ, R157.H1_H1 ;  /* 0x3000009dff777230 */ /* 0x000fe40000004100 */
[C---:B------:R-:W-:Y:S01]  /*7bb0*/  FFMA R32, R81.reuse, R115, R32 ;  /* 0x0000007351207223 */ /* 0x040fe20000000020 */
[----:B------:R-:W-:Y:S01]  /*7bc0*/  FMUL R36, R78, R43 ;  /* 0x0000002b4e247220 */ /* 0x000fe20000400000 */
[C---:B------:R-:W-:Y:S01]  /*7bd0*/  FFMA R33, R81.reuse, R114, R33 ;  /* 0x0000007251217223 */ /* 0x040fe20000000021 */
[C---:B------:R-:W-:Y:S01]  /*7be0*/  FFMA R34, R81.reuse, R117, R34 ;  /* 0x0000007551227223 */ /* 0x040fe20000000022 */
[--C-:B------:R-:W-:Y:S01]  /*7bf0*/  HADD2.F32 R120, -RZ, R158.reuse.H0_H0 ;  /* 0x2000009eff787230 */ /* 0x100fe20000004100 */
[----:B------:R-:W-:Y:S01]  /*7c00*/  F2FP.SATFINITE.E5M2.F32.PACK_AB_MERGE_C R32, R32, R31, RZ ;  /* 0x0000001f2020723e */ /* 0x000fe200048060ff */
[C---:B------:R-:W-:Y:S01]  /*7c10*/  FFMA R35, R81.reuse, R116, R35 ;  /* 0x0000007451237223 */ /* 0x040fe20000000023 */
[----:B------:R-:W-:Y:S02]  /*7c20*/  HADD2.F32 R123, -RZ, R158.H1_H1 ;  /* 0x3000009eff7b7230 */ /* 0x000fe40000004100 */
[----:B------:R-:W-:Y:S01]  /*7c30*/  FMUL R39, R78, R46 ;  /* 0x0000002e4e277220 */ /* 0x000fe20000400000 */
[----:B------:R-:W-:Y:S01]  /*7c40*/  F2FP.SATFINITE.E5M2.F32.PACK_AB_MERGE_C R32, R30, R29, R32 ;  /* 0x0000001d1e20723e */ /* 0x000fe20004806020 */
[C---:B------:R-:W-:Y:S01]  /*7c50*/  FFMA R36, R81.reuse, R119, R36 ;  /* 0x0000007751247223 */ /* 0x040fe20000000024 */
[C---:B------:R-:W-:Y:S01]  /*7c60*/  FMUL R40, R78.reuse, R47 ;  /* 0x0000002f4e287220 */ /* 0x040fe20000400000 */
[C---:B------:R-:W-:Y:S01]  /*7c70*/  FFMA R37, R81.reuse, R118, R37 ;  /* 0x0000007651257223 */ /* 0x040fe20000000025 */
[C---:B------:R-:W-:Y:S01]  /*7c80*/  FFMA R38, R81.reuse, R121, R38 ;  /* 0x0000007951267223 */ /* 0x040fe20000000026 */
[C---:B------:R-:W-:Y:S01]  /*7c90*/  FMUL R42, R78.reuse, R49 ;  /* 0x000000314e2a7220 */ /* 0x040fe20000400000 */
[--C-:B------:R-:W-:Y:S02]  /*7ca0*/  HADD2.F32 R124, -RZ, R159.reuse.H0_H0 ;  /* 0x2000009fff7c7230 */ /* 0x100fe40000004100 */
[C---:B------:R-:W-:Y:S01]  /*7cb0*/  FFMA R39, R81.reuse, R120, R39 ;  /* 0x0000007851277223 */ /* 0x040fe20000000027 */
[----:B------:R-:W-:Y:S02]  /*7cc0*/  HADD2.F32 R127, -RZ, R159.H1_H1 ;  /* 0x3000009fff7f7230 */ /* 0x000fe40000004100 */
[C---:B------:R-:W-:Y:S01]  /*7cd0*/  FMUL R43, R78.reuse, R50 ;  /* 0x000000324e2b7220 */ /* 0x040fe20000400000 */
[C---:B------:R-:W-:Y:S01]  /*7ce0*/  FFMA R40, R81.reuse, R123, R40 ;  /* 0x0000007b51287223 */ /* 0x040fe20000000028 */
[C---:B------:R-:W-:Y:S01]  /*7cf0*/  FMUL R44, R78.reuse, R51 ;  /* 0x000000334e2c7220 */ /* 0x040fe20000400000 */
[C---:B------:R-:W-:Y:S01]  /*7d00*/  FFMA R41, R81.reuse, R122, R41 ;  /* 0x0000007a51297223 */ /* 0x040fe20000000029 */
[C---:B------:R-:W-:Y:S01]  /*7d10*/  FMUL R50, R78.reuse, R57 ;  /* 0x000000394e327220 */ /* 0x040fe20000400000 */
[C---:B------:R-:W-:Y:S01]  /*7d20*/  FMUL R57, R78.reuse, R64 ;  /* 0x000000404e397220 */ /* 0x040fe20000400000 */
[----:B------:R-:W-:Y:S01]  /*7d30*/  FFMA R42, R81, R125, R42 ;  /* 0x0000007d512a7223 */ /* 0x000fe2000000002a */
[C---:B------:R-:W-:Y:S01]  /*7d40*/  FMUL R46, R78.reuse, R53 ;  /* 0x000000354e2e7220 */ /* 0x040fe20000400000 */
[--C-:B------:R-:W-:Y:S01]  /*7d50*/  HADD2.F32 R128, -RZ, R160.reuse.H0_H0 ;  /* 0x200000a0ff807230 */ /* 0x100fe20000004100 */
[----:B------:R-:W-:Y:S01]  /*7d60*/  F2FP.SATFINITE.E5M2.F32.PACK_AB_MERGE_C R64, R5, R4, R86 ;  /* 0x000000040540723e */ /* 0x000fe20004806056 */
[C---:B------:R-:W-:Y:S01]  /*7d70*/  FMUL R51, R78.reuse, R58 ;  /* 0x0000003a4e337220 */ /* 0x040fe20000400000 */
[C---:B------:R-:W-:Y:S01]  /*7d80*/  FMUL R53, R78.reuse, R60 ;  /* 0x0000003c4e357220 */ /* 0x040fe20000400000 */
[C---:B------:R-:W-:Y:S01]  /*7d90*/  FFMA R43, R81.reuse, R124, R43 ;  /* 0x0000007c512b7223 */ /* 0x040fe2000000002b */
[----:B------:R-:W-:Y:S02]  /*7da0*/  HADD2.F32 R131, -RZ, R160.H1_H1 ;  /* 0x300000a0ff837230 */ /* 0x000fe40000004100 */
[C---:B------:R-:W-:Y:S01]  /*7db0*/  FMUL R47, R78.reuse, R54 ;  /* 0x000000364e2f7220 */ /* 0x040fe20000400000 */
[C---:B------:R-:W-:Y:S01]  /*7dc0*/  FMUL R58, R78.reuse, R65 ;  /* 0x000000414e3a7220 */ /* 0x040fe20000400000 */
[----:B------:R-:W-:Y:S01]  /*7dd0*/  FMUL R60, R78, R67 ;  /* 0x000000434e3c7220 */ /* 0x000fe20000400000 */
[----:B------:R-:W-:Y:S01]  /*7de0*/  F2FP.SATFINITE.E5M2.F32.PACK_AB_MERGE_C R5, R20, R11, RZ ;  /* 0x0000000b1405723e */ /* 0x000fe200048060ff */
[----:B------:R-:W-:Y:S01]  /*7df0*/  FFMA R44, R81, R127, R44 ;  /* 0x0000007f512c7223 */ /* 0x000fe2000000002c */
[C---:B------:R-:W-:Y:S01]  /*7e00*/  FMUL R48, R78.reuse, R55 ;  /* 0x000000374e307220 */ /* 0x040fe20000400000 */
[----:B------:R-:W-:Y:S01]  /*7e10*/  F2FP.SATFINITE.E5M2.F32.PACK_AB_MERGE_C R65, R9, R8, R138 ;  /* 0x000000080941723e */ /* 0x000fe2000480608a */
[----:B------:R-:W-:Y:S01]  /*7e20*/  FFMA R45, R81, R126, R45 ;  /* 0x0000007e512d7223 */ /* 0x000fe2000000002d */
[----:B------:R-:W-:Y:S01]  /*7e30*/  F2FP.SATFINITE.E5M2.F32.PACK_AB_MERGE_C R67, R17, R16, R18 ;  /* 0x000000101143723e */ /* 0x000fe20004806012 */
[----:B------:R-:W-:Y:S01]  /*7e40*/  FMUL R49, R78, R56 ;  /* 0x000000384e317220 */ /* 0x000fe20000400000 */
[C---:B------:R-:W-:Y:S01]  /*7e50*/  FFMA R46, R81.reuse, R129, R46 ;  /* 0x00000081512e7223 */ /* 0x040fe2000000002e */
[--C-:B------:R-:W-:Y:S02]  /*7e60*/  HADD2.F32 R132, -RZ, R161.reuse.H0_H0 ;  /* 0x200000a1ff847230 */ /* 0x100fe40000004100 */
[C---:B------:R-:W-:Y:S01]  /*7e70*/  FFMA R47, R81.reuse, R128, R47 ;  /* 0x00000080512f7223 */ /* 0x040fe2000000002f */
[----:B------:R1:W-:Y:S01]  /*7e80*/  STS.128 [R172+UR49+0x6200], R64 ;  /* 0x00620040ac007988 */ /* 0x0003e20008000c31 */
[----:B------:R-:W-:Y:S01]  /*7e90*/  HADD2.F32 R135, -RZ, R161.H1_H1 ;  /* 0x300000a1ff877230 */ /* 0x000fe20000004100 */
[----:B------:R-:W-:Y:S01]  /*7ea0*/  F2FP.SATFINITE.E5M2.F32.PACK_AB_MERGE_C R5, R10, R7, R5 ;  /* 0x000000070a05723e */ /* 0x000fe20004806005 */
[C---:B------:R-:W-:Y:S01]  /*7eb0*/  FFMA R48, R81.reuse, R131, R48 ;  /* 0x0000008351307223 */ /* 0x040fe20000000030 */
[----:B------:R-:W-:Y:S01]  /*7ec0*/  F2FP.SATFINITE.E5M2.F32.PACK_AB_MERGE_C R7, R28, R27, RZ ;  /* 0x0000001b1c07723e */ /* 0x000fe200048060ff */
        /* <DEDUP_REMOVED lines=8> */
[----:B------:R-:W-:Y:S01]  /*7f50*/  FMUL R56, R78, R63 ;  /* 0x0000003f4e387220 */ /* 0x000fe20000400000 */
[----:B------:R-:W-:Y:S01]  /*7f60*/  F2FP.SATFINITE.E5M2.F32.PACK_AB_MERGE_C R4, R2, R0, R3 ;  /* 0x000000000204723e */ /* 0x000fe20004806003 */
[C---:B------:R-:W-:Y:S01]  /*7f70*/  FFMA R53, R81.reuse, R134, R53 ;  /* 0x0000008651357223 */ /* 0x040fe20000000035 */
[----:B------:R-:W-:Y:S01]  /*7f80*/  F2FP.SATFINITE.E5M2.F32.PACK_AB_MERGE_C R7, R26, R25, R7 ;  /* 0x000000191a07723e */ /* 0x000fe20004806007 */
[C---:B------:R-:W-:Y:S01]  /*7f90*/  FFMA R54, R81.reuse, R137, R54 ;  /* 0x0000008951367223 */ /* 0x040fe20000000036 */
[--C-:B------:R-:W-:Y:S02]  /*7fa0*/  HADD2.F32 R84, -RZ, R163.reuse.H0_H0 ;  /* 0x200000a3ff547230 */ /* 0x100fe40000004100 */
[C---:B------:R-:W-:Y:S01]  /*7fb0*/  FFMA R55, R81.reuse, R136, R55 ;  /* 0x0000008851377223 */ /* 0x040fe20000000037 */
[----:B------:R-:W-:Y:S01]  /*7fc0*/  HADD2.F32 R85, -RZ, R163.H1_H1 ;  /* 0x300000a3ff557230 */ /* 0x000fe20000004100 */
[----:B------:R1:W-:Y:S01]  /*7fd0*/  STS.128 [R204+0x6010], R4 ;  /* 0x00601004cc007388 */ /* 0x0003e20000000c00 */
[----:B------:R-:W-:Y:S01]  /*7fe0*/  F2FP.SATFINITE.E5M2.F32.PACK_AB_MERGE_C R35, R36, R35, RZ ;  /* 0x000000232423723e */ /* 0x000fe200048060ff */
[C---:B------:R-:W-:Y:S01]  /*7ff0*/  FFMA R56, R81.reuse, R139, R56 ;  /* 0x0000008b51387223 */ /* 0x040fe20000000038 */
[----:B------:R-:W-:Y:S01]  /*8000*/  F2FP.SATFINITE.E5M2.F32.PACK_AB_MERGE_C R39, R40, R39, RZ ;  /* 0x000000272827723e */ /* 0x000fe200048060ff */
[C---:B------:R-:W-:Y:S01]  /*8010*/  FFMA R57, R81.reuse, R82, R57 ;  /* 0x0000005251397223 */ /* 0x040fe20000000039 */
[----:B------:R-:W-:Y:S01]  /*8020*/  F2FP.SATFINITE.E5M2.F32.PACK_AB_MERGE_C R43, R44, R43, RZ ;  /* 0x0000002b2c2b723e */ /* 0x000fe200048060ff */
[C---:B------:R-:W-:Y:S01]  /*8030*/  FFMA R58, R81.reuse, R83, R58 ;  /* 0x00000053513a7223 */ /* 0x040fe2000000003a */
[C---:B------:R-:W-:Y:S01]  /*8040*/  FFMA R59, R81.reuse, R84, R59 ;  /* 0x00000054513b7223 */ /* 0x040fe2000000003b */
[----:B------:R-:W-:Y:S01]  /*8050*/  F2FP.SATFINITE.E5M2.F32.PACK_AB_MERGE_C R33, R34, R33, R35 ;  /* 0x000000212221723e */ /* 0x000fe20004806023 */
        /* <DEDUP_REMOVED lines=11> */
[----:B------:R-:W-:Y:S05]  /*8110*/  F2FP.SATFINITE.E5M2.F32.PACK_AB_MERGE_C R51, R58, R57, R59 ;  /* 0x000000393a33723e */ /* 0x000fea000480603b */
        /* <DEDUP_REMOVED lines=9> */
[----:B------:R-:W-:Y:S02]  /*81b0*/  UIADD3 UR8, UP0, UPT, UR52, 0x680, URZ ;  /* 0x0000068034087890 */ /* 0x000fe4000ff1e0ff */
[----:B------:R-:W-:Y:S02]  /*81c0*/  UIADD3 UR5, UPT, UPT, UR41, 0x40, URZ ;  /* 0x0000004029057890 */ /* 0x000fe4000fffe0ff */
[----:B------:R-:W-:Y:S02]  /*81d0*/  UIADD3 UR4, UPT, UPT, UR49, 0x6200, URZ ;  /* 0x0000620031047890 */ /* 0x000fe4000fffe0ff */
[----:B------:R-:W-:Y:S01]  /*81e0*/  UIADD3.X UR9, UPT, UPT, URZ, UR53, URZ, UP0, !UPT ;  /* 0x00000035ff097290 */ /* 0x000fe200087fe4ff */
[----:B------:R-:W-:Y:S01]  /*81f0*/  UMOV UR6, UR42 ;  /* 0x0000002a00067c82 */ /* 0x000fe20008000000 */
[----:B------:R-:W-:Y:S07]  /*8200*/  UMOV UR7, UR36 ;  /* 0x0000002400077c82 */ /* 0x000fee0008000000 */
[----:B------:R2:W-:Y:S01]  /*8210*/  UTMASTG.3D [UR4], [UR8] ;  /* 0x00000004080073b5 */ /* 0x0005e20008010000 */
[----:B------:R0:W-:Y:S01]  /*8220*/  UTMACMDFLUSH ;  /* 0x00000000000079b7 */ /* 0x0001e20000000000 */
[----:B--2---:R-:W-:Y:S04]  /*8230*/  DEPBAR.LE SB0, 0x1 ;  /* 0x000080400000791a */ /* 0x004fe80000000000 */
.L_x_106:
[----:B------:R-:W-:Y:S05]  /*8240*/  BSYNC.RECONVERGENT B0 ;  /* 0x0000000000007941 */ /* 0x000fea0003800200 */
.L_x_105:
[----:B------:R-:W-:Y:S01]  /*8250*/  BAR.SYNC.DEFER_BLOCKING 0x1, 0x80 ;  /* 0x0042000000007b1d */ /* 0x000fe20000010000 */
[----:B------:R-:W-:Y:S01]  /*8260*/  ISETP.NE.AND P2, PT, R194, RZ, PT ;  /* 0x000000ffc200720c */ /* 0x000fe20003f45270 */
[----:B------:R-:W-:Y:S01]  /*8270*/  IMAD.IADD R20, R75, 0x1, R147 ;  /* 0x000000014b147824 */ /* 0x000fe200078e0293 */
[----:B------:R-:W-:Y:S01]  /*8280*/  ISETP.NE.AND P0, PT, R195, 0x2, PT ;  /* 0x00000002c300780c */ /* 0x000fe20003f05270 */
[----:B------:R-:W-:Y:S01]  /*8290*/  IMAD.IADD R21, R77, 0x1, R170 ;  /* 0x000000014d157824 */ /* 0x000fe200078e02aa */
[----:B------:R-:W-:Y:S02]  /*82a0*/  ISETP.NE.AND P1, PT, R76, 0x4, PT ;  /* 0x000000044c00780c */ /* 0x000fe40003f25270 */
[----:B------:R-:W-:Y:S02]  /*82b0*/  SEL R3, RZ, 0x1, P0 ;  /* 0x00000001ff037807 */ /* 0x000fe40000000000 */
[----:B------:R-:W-:Y:S02]  /*82c0*/  SEL R0, RZ, 0x1, P1 ;  /* 0x00000001ff007807 */ /* 0x000fe40000800000 */
[----:B------:R-:W-:Y:S02]  /*82d0*/  LOP3.LUT R182, R182, R3, RZ, 0x3c, !PT ;  /* 0x00000003b6b67212 */ /* 0x000fe400078e3cff */
[----:B------:R-:W-:Y:S02]  /*82e0*/  LOP3.LUT R183, R183, R0, RZ, 0x3c, !PT ;  /* 0x00000000b7b77212 */ /* 0x000fe400078e3cff */
[----:B------:R-:W-:Y:S02]  /*82f0*/  @P2 R2UR UR36, R179 ;  /* 0x00000000b32422ca */ /* 0x000fe400000e0000 */
[----:B------:R-:W-:Y:S02]  /*8300*/  SEL R195, R195, RZ, P0 ;  /* 0x000000ffc3c37207 */ /* 0x000fe40000000000 */
[----:B------:R-:W-:Y:S01]  /*8310*/  SEL R76, R76, RZ, P1 ;  /* 0x000000ff4c4c7207 */ /* 0x000fe20000800000 */
[----:B------:R-:W-:Y:S10]  /*8320*/  @P2 BRA `(.L_x_107) ;  /* 0xffffffc400bc2947 */ /* 0x000ff4000383ffff */
[----:B------:R-:W-:Y:S05]  /*8330*/  EXIT ;  /* 0x000000000000794d */ /* 0x000fea0003800000 */
.L_x_19:
[----:B--2---:R2:W1:Y:S02]  /*8340*/  SYNCS.PHASECHK.TRANS64.TRYWAIT P0, [R3+URZ+0x100], R2 ;  /* 0x00010002030075a7 */ /* 0x00446400080011ff */
[----:B-1----:R-:W-:Y:S05]  /*8350*/  @!P0 NANOSLEEP.SYNCS 0x989680 ;  /* 0x009896800000895d */ /* 0x002fea0003900000 */
[----:B------:R-:W1:Y:S02]  /*8360*/  @!P0 SYNCS.PHASECHK.TRANS64 P0, [R3+URZ+0x100], R2 ;  /* 0x00010002030085a7 */ /* 0x000e6400080010ff */
[----:B-1----:R-:W-:Y:S05]  /*8370*/  @!P0 BRA `(.L_x_19) ;  /* 0xfffffffc00f08947 */ /* 0x002fea000383ffff */
[----:B------:R-:W-:Y:S05]  /*8380*/  BRA `(.L_x_108) ;  /* 0xffffff9000947947 */ /* 0x000fea000383ffff */
.L_x_22:
[----:B-1----:R-:W-:-:S07]  /*8390*/  MOV R2, UR33 ;  /* 0x0000002100027c02 */ /* 0x002fce0008000f00 */
.L_x_109:
[----:B-1----:R1:W2:Y:S02]  /*83a0*/  SYNCS.PHASECHK.TRANS64.TRYWAIT P0, [R2+URZ+0x30], R5 ;  /* 0x00003005020075a7 */ /* 0x0022a400080011ff */
[----:B--2---:R-:W-:Y:S05]  /*83b0*/  @!P0 NANOSLEEP.SYNCS 0x989680 ;  /* 0x009896800000895d */ /* 0x004fea0003900000 */
[----:B------:R-:W2:Y:S02]  /*83c0*/  @!P0 SYNCS.PHASECHK.TRANS64 P0, [R2+URZ+0x30], R5 ;  /* 0x00003005020085a7 */ /* 0x000ea400080010ff */
[----:B--2---:R-:W-:Y:S05]  /*83d0*/  @!P0 BRA `(.L_x_109) ;  /* 0xfffffffc00f08947 */ /* 0x004fea000383ffff */
[----:B------:R-:W-:Y:S05]  /*83e0*/  BRA `(.L_x_21) ;  /* 0xffffff9000e47947 */ /* 0x000fea000383ffff */
.L_x_28:
[----:B-1----:R-:W-:-:S07]  /*83f0*/  MOV R2, UR17 ;  /* 0x0000001100027c02 */ /* 0x002fce0008000f00 */
.L_x_110:
[----:B-1----:R1:W2:Y:S02]  /*8400*/  SYNCS.PHASECHK.TRANS64.TRYWAIT P0, [R2+URZ+0x30], R5 ;  /* 0x00003005020075a7 */ /* 0x0022a400080011ff */
[----:B--2---:R-:W-:Y:S05]  /*8410*/  @!P0 NANOSLEEP.SYNCS 0x989680 ;  /* 0x009896800000895d */ /* 0x004fea0003900000 */
[----:B------:R-:W2:Y:S02]  /*8420*/  @!P0 SYNCS.PHASECHK.TRANS64 P0, [R2+URZ+0x30], R5 ;  /* 0x00003005020085a7 */ /* 0x000ea400080010ff */
[----:B--2---:R-:W-:Y:S05]  /*8430*/  @!P0 BRA `(.L_x_110) ;  /* 0xfffffffc00f08947 */ /* 0x004fea000383ffff */
[----:B------:R-:W-:Y:S05]  /*8440*/  BRA `(.L_x_27) ;  /* 0xffffff9400887947 */ /* 0x000fea000383ffff */
.L_x_32:
[----:B-1----:R1:W2:Y:S02]  /*8450*/  SYNCS.PHASECHK.TRANS64.TRYWAIT P0, [R2+URZ+0x90], R3 ;  /* 0x00009003020075a7 */ /* 0x0022a400080011ff */
[----:B--2---:R-:W-:Y:S05]  /*8460*/  @!P0 NANOSLEEP.SYNCS 0x989680 ;  /* 0x009896800000895d */ /* 0x004fea0003900000 */
[----:B------:R-:W2:Y:S02]  /*8470*/  @!P0 SYNCS.PHASECHK.TRANS64 P0, [R2+URZ+0x90], R3 ;  /* 0x00009003020085a7 */ /* 0x000ea400080010ff */
[----:B--2---:R-:W-:Y:S05]  /*8480*/  @!P0 BRA `(.L_x_32) ;  /* 0xfffffffc00f08947 */ /* 0x004fea000383ffff */
[----:B------:R-:W-:Y:S05]  /*8490*/  BRA `(.L_x_111) ;  /* 0xffffff9800147947 */ /* 0x000fea000383ffff */
.L_x_36:
[----:B----4-:R-:W-:-:S07]  /*84a0*/  MOV R0, UR5 ;  /* 0x0000000500007c02 */ /* 0x010fce0008000f00 */
.L_x_112:
[----:B-1----:R1:W2:Y:S02]  /*84b0*/  SYNCS.PHASECHK.TRANS64.TRYWAIT P0, [R0+URZ], R3 ;  /* 0x00000003000075a7 */ /* 0x0022a400080011ff */
[----:B--2---:R-:W-:Y:S05]  /*84c0*/  @!P0 NANOSLEEP.SYNCS 0x989680 ;  /* 0x009896800000895d */ /* 0x004fea0003900000 */
[----:B------:R-:W2:Y:S02]  /*84d0*/  @!P0 SYNCS.PHASECHK.TRANS64 P0, [R0+URZ], R3 ;  /* 0x00000003000085a7 */ /* 0x000ea400080010ff */
[----:B--2---:R-:W-:Y:S05]  /*84e0*/  @!P0 BRA `(.L_x_112) ;  /* 0xfffffffc00f08947 */ /* 0x004fea000383ffff */
[----:B------:R-:W-:Y:S05]  /*84f0*/  BRA `(.L_x_113) ;  /* 0xffffff9c00847947 */ /* 0x000fea000383ffff */
.L_x_37:
[----:B----4-:R-:W-:-:S07]  /*8500*/  MOV R0, UR5 ;  /* 0x0000000500007c02 */ /* 0x010fce0008000f00 */
.L_x_114:
[----:B-1----:R1:W2:Y:S02]  /*8510*/  SYNCS.PHASECHK.TRANS64.TRYWAIT P0, [R0+URZ], R3 ;  /* 0x00000003000075a7 */ /* 0x0022a400080011ff */
[----:B--2---:R-:W-:Y:S05]  /*8520*/  @!P0 NANOSLEEP.SYNCS 0x989680 ;  /* 0x009896800000895d */ /* 0x004fea0003900000 */
[----:B------:R-:W2:Y:S02]  /*8530*/  @!P0 SYNCS.PHASECHK.TRANS64 P0, [R0+URZ], R3 ;  /* 0x00000003000085a7 */ /* 0x000ea400080010ff */
[----:B--2---:R-:W-:Y:S05]  /*8540*/  @!P0 BRA `(.L_x_114) ;  /* 0xfffffffc00f08947 */ /* 0x004fea000383ffff */
[----:B------:R-:W-:Y:S05]  /*8550*/  BRA `(.L_x_115) ;  /* 0xffffff9c00907947 */ /* 0x000fea000383ffff */
.L_x_38:
[----:B----4-:R-:W-:-:S07]  /*8560*/  MOV R0, UR5 ;  /* 0x0000000500007c02 */ /* 0x010fce0008000f00 */
.L_x_116:
[----:B-1----:R1:W2:Y:S02]  /*8570*/  SYNCS.PHASECHK.TRANS64.TRYWAIT P0, [R0+URZ], R3 ;  /* 0x00000003000075a7 */ /* 0x0022a400080011ff */
[----:B--2---:R-:W-:Y:S05]  /*8580*/  @!P0 NANOSLEEP.SYNCS 0x989680 ;  /* 0x009896800000895d */ /* 0x004fea0003900000 */
[----:B------:R-:W2:Y:S02]  /*8590*/  @!P0 SYNCS.PHASECHK.TRANS64 P0, [R0+URZ], R3 ;  /* 0x00000003000085a7 */ /* 0x000ea400080010ff */
[----:B--2---:R-:W-:Y:S05]  /*85a0*/  @!P0 BRA `(.L_x_116) ;  /* 0xfffffffc00f08947 */ /* 0x004fea000383ffff */
[----:B------:R-:W-:Y:S05]  /*85b0*/  BRA `(.L_x_117) ;  /* 0xffffff9c009c7947 */ /* 0x000fea000383ffff */
.L_x_39:
[----:B----4-:R-:W-:-:S07]  /*85c0*/  MOV R0, UR5 ;  /* 0x0000000500007c02 */ /* 0x010fce0008000f00 */
.L_x_118:
[----:B-1----:R1:W2:Y:S02]  /*85d0*/  SYNCS.PHASECHK.TRANS64.TRYWAIT P0, [R0+URZ], R3 ;  /* 0x00000003000075a7 */ /* 0x0022a400080011ff */
[----:B--2---:R-:W-:Y:S05]  /*85e0*/  @!P0 NANOSLEEP.SYNCS 0x989680 ;  /* 0x009896800000895d */ /* 0x004fea0003900000 */
[----:B------:R-:W2:Y:S02]  /*85f0*/  @!P0 SYNCS.PHASECHK.TRANS64 P0, [R0+URZ], R3 ;  /* 0x00000003000085a7 */ /* 0x000ea400080010ff */
[----:B--2---:R-:W-:Y:S05]  /*8600*/  @!P0 BRA `(.L_x_118) ;  /* 0xfffffffc00f08947 */ /* 0x004fea000383ffff */
[----:B------:R-:W-:Y:S05]  /*8610*/  BRA `(.L_x_119) ;  /* 0xffffff9c00a87947 */ /* 0x000fea000383ffff */
.L_x_40:
[----:B----4-:R-:W-:-:S07]  /*8620*/  MOV R0, UR5 ;  /* 0x0000000500007c02 */ /* 0x010fce0008000f00 */
.L_x_120:
[----:B-1----:R1:W2:Y:S02]  /*8630*/  SYNCS.PHASECHK.TRANS64.TRYWAIT P0, [R0+URZ], R3 ;  /* 0x00000003000075a7 */ /* 0x0022a400080011ff */
[----:B--2---:R-:W-:Y:S05]  /*8640*/  @!P0 NANOSLEEP.SYNCS 0x989680 ;  /* 0x009896800000895d */ /* 0x004fea0003900000 */
[----:B------:R-:W2:Y:S02]  /*8650*/  @!P0 SYNCS.PHASECHK.TRANS64 P0, [R0+URZ], R3 ;  /* 0x00000003000085a7 */ /* 0x000ea400080010ff */
[----:B--2---:R-:W-:Y:S05]  /*8660*/  @!P0 BRA `(.L_x_120) ;  /* 0xfffffffc00f08947 */ /* 0x004fea000383ffff */
[----:B------:R-:W-:Y:S05]  /*8670*/  BRA `(.L_x_121) ;  /* 0xffffff9c00b47947 */ /* 0x000fea000383ffff */
.L_x_43:
[----:B-1----:R1:W2:Y:S02]  /*8680*/  SYNCS.PHASECHK.TRANS64.TRYWAIT P0, [R0+URZ+0xf0], R5 ;  /* 0x0000f005000075a7 */ /* 0x0022a400080011ff */
[----:B--2---:R-:W-:Y:S05]  /*8690*/  @!P0 NANOSLEEP.SYNCS 0x989680 ;  /* 0x009896800000895d */ /* 0x004fea0003900000 */
[----:B------:R-:W2:Y:S02]  /*86a0*/  @!P0 SYNCS.PHASECHK.TRANS64 P0, [R0+URZ+0xf0], R5 ;  /* 0x0000f005000085a7 */ /* 0x000ea400080010ff */
[----:B--2---:R-:W-:Y:S05]  /*86b0*/  @!P0 BRA `(.L_x_43) ;  /* 0xfffffffc00f08947 */ /* 0x004fea000383ffff */
[----:B------:R-:W-:Y:S05]  /*86c0*/  BRA `(.L_x_122) ;  /* 0xffffffa000107947 */ /* 0x000fea000383ffff */
.L_x_44:
[----:B------:R-:W-:-:S07]  /*86d0*/  MOV R0, UR5 ;  /* 0x0000000500007c02 */ /* 0x000fce0008000f00 */
.L_x_123:
[----:B-1----:R1:W2:Y:S02]  /*86e0*/  SYNCS.PHASECHK.TRANS64.TRYWAIT P0, [R0+URZ+0xa0], R5 ;  /* 0x0000a005000075a7 */ /* 0x0022a400080011ff */
[----:B--2---:R-:W-:Y:S05]  /*86f0*/  @!P0 NANOSLEEP.SYNCS 0x989680 ;  /* 0x009896800000895d */ /* 0x004fea0003900000 */
[----:B------:R-:W2:Y:S02]  /*8700*/  @!P0 SYNCS.PHASECHK.TRANS64 P0, [R0+URZ+0xa0], R5 ;  /* 0x0000a005000085a7 */ /* 0x000ea400080010ff */
[----:B--2---:R-:W-:Y:S05]  /*8710*/  @!P0 BRA `(.L_x_123) ;  /* 0xfffffffc00f08947 */ /* 0x004fea000383ffff */
[----:B------:R-:W-:Y:S05]  /*8720*/  BRA `(.L_x_124) ;  /* 0xffffffa000207947 */ /* 0x000fea000383ffff */
.L_x_45:
[----:B-1----:R1:W2:Y:S02]  /*8730*/  SYNCS.PHASECHK.TRANS64.TRYWAIT P1, [R0+URZ+0x90], R5 ;  /* 0x00009005000075a7 */ /* 0x0022a400080211ff */
[----:B--2---:R-:W-:Y:S05]  /*8740*/  @!P1 NANOSLEEP.SYNCS 0x989680 ;  /* 0x009896800000995d */ /* 0x004fea0003900000 */
[----:B------:R-:W2:Y:S02]  /*8750*/  @!P1 SYNCS.PHASECHK.TRANS64 P1, [R0+URZ+0x90], R5 ;  /* 0x00009005000095a7 */ /* 0x000ea400080210ff */
[----:B--2---:R-:W-:Y:S05]  /*8760*/  @!P1 BRA `(.L_x_45) ;  /* 0xfffffffc00f09947 */ /* 0x004fea000383ffff */
[----:B------:R-:W-:Y:S05]  /*8770*/  BRA `(.L_x_125) ;  /* 0xffffffa000507947 */ /* 0x000fea000383ffff */
.L_x_48:
[----:B------:R-:W-:-:S07]  /*8780*/  MOV R0, UR5 ;  /* 0x0000000500007c02 */ /* 0x000fce0008000f00 */
.L_x_126:
[----:B-1----:R1:W2:Y:S02]  /*8790*/  SYNCS.PHASECHK.TRANS64.TRYWAIT P0, [R0+URZ+0xa0], R3 ;  /* 0x0000a003000075a7 */ /* 0x0022a400080011ff */
[----:B--2---:R-:W-:Y:S05]  /*87a0*/  @!P0 NANOSLEEP.SYNCS 0x989680 ;  /* 0x009896800000895d */ /* 0x004fea0003900000 */
[----:B------:R-:W2:Y:S02]  /*87b0*/  @!P0 SYNCS.PHASECHK.TRANS64 P0, [R0+URZ+0xa0], R3 ;  /* 0x0000a003000085a7 */ /* 0x000ea400080010ff */
[----:B--2---:R-:W-:Y:S05]  /*87c0*/  @!P0 BRA `(.L_x_126) ;  /* 0xfffffffc00f08947 */ /* 0x004fea000383ffff */
[----:B------:R-:W-:Y:S05]  /*87d0*/  BRA `(.L_x_47) ;  /* 0xffffffa000a47947 */ /* 0x000fea000383ffff */
.L_x_55:
[----:B-1----:R1:W2:Y:S02]  /*87e0*/  SYNCS.PHASECHK.TRANS64.TRYWAIT P1, [R0+URZ+0x90], R5 ;  /* 0x00009005000075a7 */ /* 0x0022a400080211ff */
[----:B--2---:R-:W-:Y:S05]  /*87f0*/  @!P1 NANOSLEEP.SYNCS 0x989680 ;  /* 0x009896800000995d */ /* 0x004fea0003900000 */
[----:B------:R-:W2:Y:S02]  /*8800*/  @!P1 SYNCS.PHASECHK.TRANS64 P1, [R0+URZ+0x90], R5 ;  /* 0x00009005000095a7 */ /* 0x000ea400080210ff */
[----:B--2---:R-:W-:Y:S05]  /*8810*/  @!P1 BRA `(.L_x_55) ;  /* 0xfffffffc00f09947 */ /* 0x004fea000383ffff */
[----:B------:R-:W-:Y:S05]  /*8820*/  BRA `(.L_x_127) ;  /* 0xffffffa800107947 */ /* 0x000fea000383ffff */
.L_x_56:
[----:B------:R-:W-:-:S07]  /*8830*/  MOV R3, UR7 ;  /* 0x0000000700037c02 */ /* 0x000fce0008000f00 */
.L_x_128:
[----:B-1----:R1:W2:Y:S02]  /*8840*/  SYNCS.PHASECHK.TRANS64.TRYWAIT P0, [R3+URZ+0xd0], R0 ;  /* 0x0000d000030075a7 */ /* 0x0022a400080011ff */
[----:B--2---:R-:W-:Y:S05]  /*8850*/  @!P0 NANOSLEEP.SYNCS 0x989680 ;  /* 0x009896800000895d */ /* 0x004fea0003900000 */
[----:B------:R-:W2:Y:S02]  /*8860*/  @!P0 SYNCS.PHASECHK.TRANS64 P0, [R3+URZ+0xd0], R0 ;  /* 0x0000d000030085a7 */ /* 0x000ea400080010ff */
[----:B--2---:R-:W-:Y:S05]  /*8870*/  @!P0 BRA `(.L_x_128) ;  /* 0xfffffffc00f08947 */ /* 0x004fea000383ffff */
[----:B------:R-:W-:Y:S05]  /*8880*/  BRA `(.L_x_129) ;  /* 0xffffffa800487947 */ /* 0x000fea000383ffff */
.L_x_59:
[----:B------:R-:W-:Y:S07]  /*8890*/  MOV R0, UR6 ;  /* 0x0000000600007c02 */ /* 0x000fee0008000f00 */
.L_x_130:
[----:B-1----:R1:W2:Y:S02]  /*88a0*/  SYNCS.PHASECHK.TRANS64.TRYWAIT P0, [R0+URZ], R3 ;  /* 0x00000003000075a7 */ /* 0x0022a400080011ff */
[----:B--2---:R-:W-:Y:S05]  /*88b0*/  @!P0 NANOSLEEP.SYNCS 0x989680 ;  /* 0x009896800000895d */ /* 0x004fea0003900000 */
[----:B------:R-:W2:Y:S02]  /*88c0*/  @!P0 SYNCS.PHASECHK.TRANS64 P0, [R0+URZ], R3 ;  /* 0x00000003000085a7 */ /* 0x000ea400080010ff */
[----:B--2---:R-:W-:Y:S05]  /*88d0*/  @!P0 BRA `(.L_x_130) ;  /* 0xfffffffc00f08947 */ /* 0x004fea000383ffff */
[----:B------:R-:W-:Y:S05]  /*88e0*/  BRA `(.L_x_58) ;  /* 0xffffffa800647947 */ /* 0x000fea000383ffff */
.L_x_62:
[----:B------:R-:W-:-:S07]  /*88f0*/  MOV R0, UR6 ;  /* 0x0000000600007c02 */ /* 0x000fce0008000f00 */
.L_x_131:
[----:B--2---:R2:W4:Y:S02]  /*8900*/  SYNCS.PHASECHK.TRANS64.TRYWAIT P0, [R0+URZ], R3 ;  /* 0x00000003000075a7 */ /* 0x00452400080011ff */
[----:B----4-:R-:W-:Y:S05]  /*8910*/  @!P0 NANOSLEEP.SYNCS 0x989680 ;  /* 0x009896800000895d */ /* 0x010fea0003900000 */
[----:B------:R-:W4:Y:S02]  /*8920*/  @!P0 SYNCS.PHASECHK.TRANS64 P0, [R0+URZ], R3 ;  /* 0x00000003000085a7 */ /* 0x000f2400080010ff */
[----:B----4-:R-:W-:Y:S05]  /*8930*/  @!P0 BRA `(.L_x_131) ;  /* 0xfffffffc00f08947 */ /* 0x010fea000383ffff */
[----:B------:R-:W-:Y:S05]  /*8940*/  BRA `(.L_x_132) ;  /* 0xffffffac00407947 */ /* 0x000fea000383ffff */
.L_x_63:
[----:B------:R-:W-:-:S07]  /*8950*/  MOV R0, UR6 ;  /* 0x0000000600007c02 */ /* 0x000fce0008000f00 */
.L_x_133:
[----:B-1----:R1:W2:Y:S02]  /*8960*/  SYNCS.PHASECHK.TRANS64.TRYWAIT P0, [R0+URZ], R3 ;  /* 0x00000003000075a7 */ /* 0x0022a400080011ff */
[----:B--2---:R-:W-:Y:S05]  /*8970*/  @!P0 NANOSLEEP.SYNCS 0x989680 ;  /* 0x009896800000895d */ /* 0x004fea0003900000 */
[----:B------:R-:W2:Y:S02]  /*8980*/  @!P0 SYNCS.PHASECHK.TRANS64 P0, [R0+URZ], R3 ;  /* 0x00000003000085a7 */ /* 0x000ea400080010ff */
[----:B--2---:R-:W-:Y:S05]  /*8990*/  @!P0 BRA `(.L_x_133) ;  /* 0xfffffffc00f08947 */ /* 0x004fea000383ffff */
[----:B------:R-:W-:Y:S05]  /*89a0*/  BRA `(.L_x_134) ;  /* 0xffffffac004c7947 */ /* 0x000fea000383ffff */
.L_x_64:
[----:B------:R-:W-:-:S07]  /*89b0*/  MOV R0, UR6 ;  /* 0x0000000600007c02 */ /* 0x000fce0008000f00 */
.L_x_135:
[----:B-1----:R1:W2:Y:S02]  /*89c0*/  SYNCS.PHASECHK.TRANS64.TRYWAIT P0, [R0+URZ], R3 ;  /* 0x00000003000075a7 */ /* 0x0022a400080011ff */
[----:B--2---:R-:W-:Y:S05]  /*89d0*/  @!P0 NANOSLEEP.SYNCS 0x989680 ;  /* 0x009896800000895d */ /* 0x004fea0003900000 */
[----:B------:R-:W2:Y:S02]  /*89e0*/  @!P0 SYNCS.PHASECHK.TRANS64 P0, [R0+URZ], R3 ;  /* 0x00000003000085a7 */ /* 0x000ea400080010ff */
[----:B--2---:R-:W-:Y:S05]  /*89f0*/  @!P0 BRA `(.L_x_135) ;  /* 0xfffffffc00f08947 */ /* 0x004fea000383ffff */
[----:B------:R-:W-:Y:S05]  /*8a00*/  BRA `(.L_x_136) ;  /* 0xffffffac00587947 */ /* 0x000fea000383ffff */
.L_x_65:
[----:B------:R-:W-:-:S07]  /*8a10*/  MOV R0, UR7 ;  /* 0x0000000700007c02 */ /* 0x000fce0008000f00 */
.L_x_137:
[----:B-1----:R1:W2:Y:S02]  /*8a20*/  SYNCS.PHASECHK.TRANS64.TRYWAIT P0, [R0+URZ], R3 ;  /* 0x00000003000075a7 */ /* 0x0022a400080011ff */
[----:B--2---:R-:W-:Y:S05]  /*8a30*/  @!P0 NANOSLEEP.SYNCS 0x989680 ;  /* 0x009896800000895d */ /* 0x004fea0003900000 */
[----:B------:R-:W2:Y:S02]  /*8a40*/  @!P0 SYNCS.PHASECHK.TRANS64 P0, [R0+URZ], R3 ;  /* 0x00000003000085a7 */ /* 0x000ea400080010ff */
[----:B--2---:R-:W-:Y:S05]  /*8a50*/  @!P0 BRA `(.L_x_137) ;  /* 0xfffffffc00f08947 */ /* 0x004fea000383ffff */
[----:B------:R-:W-:Y:S05]  /*8a60*/  BRA `(.L_x_138) ;  /* 0xffffffac00647947 */ /* 0x000fea000383ffff */
.L_x_70:
[----:B--2---:R2:W3:Y:S02]  /*8a70*/  SYNCS.PHASECHK.TRANS64.TRYWAIT P0, [R0+URZ+0x90], R3 ;  /* 0x00009003000075a7 */ /* 0x0044e400080011ff */
[----:B---3--:R-:W-:Y:S05]  /*8a80*/  @!P0 NANOSLEEP.SYNCS 0x989680 ;  /* 0x009896800000895d */ /* 0x008fea0003900000 */
[----:B------:R-:W3:Y:S02]  /*8a90*/  @!P0 SYNCS.PHASECHK.TRANS64 P0, [R0+URZ+0x90], R3 ;  /* 0x00009003000085a7 */ /* 0x000ee400080010ff */
[----:B---3--:R-:W-:Y:S05]  /*8aa0*/  @!P0 BRA `(.L_x_70) ;  /* 0xfffffffc00f08947 */ /* 0x008fea000383ffff */
[----:B------:R-:W-:Y:S05]  /*8ab0*/  BRA `(.L_x_139) ;  /* 0xffffffb000687947 */ /* 0x000fea000383ffff */
.L_x_73:
[----:B------:R-:W-:Y:S07]  /*8ac0*/  MOV R0, UR7 ;  /* 0x0000000700007c02 */ /* 0x000fee0008000f00 */
.L_x_140:
[----:B--2---:R2:W3:Y:S02]  /*8ad0*/  SYNCS.PHASECHK.TRANS64.TRYWAIT P0, [R0+URZ+0x88], R3 ;  /* 0x00008803000075a7 */ /* 0x0044e400080011ff */
[----:B---3--:R-:W-:Y:S05]  /*8ae0*/  @!P0 NANOSLEEP.SYNCS 0x989680 ;  /* 0x009896800000895d */ /* 0x008fea0003900000 */
[----:B------:R-:W3:Y:S02]  /*8af0*/  @!P0 SYNCS.PHASECHK.TRANS64 P0, [R0+URZ+0x88], R3 ;  /* 0x00008803000085a7 */ /* 0x000ee400080010ff */
[----:B---3--:R-:W-:Y:S05]  /*8b00*/  @!P0 BRA `(.L_x_140) ;  /* 0xfffffffc00f08947 */ /* 0x008fea000383ffff */
[----:B------:R-:W-:Y:S05]  /*8b10*/  BRA `(.L_x_72) ;  /* 0xffffffb400487947 */ /* 0x000fea000383ffff */
.L_x_76:
[----:B--2---:R-:W-:Y:S07]  /*8b20*/  MOV R3, UR7 ;  /* 0x0000000700037c02 */ /* 0x004fee0008000f00 */
.L_x_141:
[----:B-1----:R1:W2:Y:S02]  /*8b30*/  SYNCS.PHASECHK.TRANS64.TRYWAIT P0, [R3+URZ+0x70], R12 ;  /* 0x0000700c030075a7 */ /* 0x0022a400080011ff */
[----:B--2---:R-:W-:Y:S05]  /*8b40*/  @!P0 NANOSLEEP.SYNCS 0x989680 ;  /* 0x009896800000895d */ /* 0x004fea0003900000 */
[----:B------:R-:W2:Y:S02]  /*8b50*/  @!P0 SYNCS.PHASECHK.TRANS64 P0, [R3+URZ+0x70], R12 ;  /* 0x0000700c030085a7 */ /* 0x000ea400080010ff */
[----:B--2---:R-:W-:Y:S05]  /*8b60*/  @!P0 BRA `(.L_x_141) ;  /* 0xfffffffc00f08947 */ /* 0x004fea000383ffff */
[----:B------:R-:W-:Y:S05]  /*8b70*/  BRA `(.L_x_142) ;  /* 0xffffffb400c07947 */ /* 0x000fea000383ffff */
.L_x_77:
[----:B------:R-:W-:Y:S07]  /*8b80*/  MOV R3, UR7 ;  /* 0x0000000700037c02 */ /* 0x000fee0008000f00 */
.L_x_143:
[----:B-1----:R1:W2:Y:S02]  /*8b90*/  SYNCS.PHASECHK.TRANS64.TRYWAIT P0, [R3+URZ+0x78], R12 ;  /* 0x0000780c030075a7 */ /* 0x0022a400080011ff */
[----:B--2---:R-:W-:Y:S05]  /*8ba0*/  @!P0 NANOSLEEP.SYNCS 0x989680 ;  /* 0x009896800000895d */ /* 0x004fea0003900000 */
[----:B------:R-:W2:Y:S02]  /*8bb0*/  @!P0 SYNCS.PHASECHK.TRANS64 P0, [R3+URZ+0x78], R12 ;  /* 0x0000780c030085a7 */ /* 0x000ea400080010ff */
[----:B--2---:R-:W-:Y:S05]  /*8bc0*/  @!P0 BRA `(.L_x_143) ;  /* 0xfffffffc00f08947 */ /* 0x004fea000383ffff */
[----:B------:R-:W-:Y:S05]  /*8bd0*/  BRA `(.L_x_144) ;  /* 0xffffffb800407947 */ /* 0x000fea000383ffff */
.L_x_79:
[----:B------:R-:W-:-:S07]  /*8be0*/  MOV R0, UR7 ;  /* 0x0000000700007c02 */ /* 0x000fce0008000f00 */
.L_x_145:
[----:B-1----:R1:W3:Y:S02]  /*8bf0*/  SYNCS.PHASECHK.TRANS64.TRYWAIT P0, [R0+URZ+0x70], R3 ;  /* 0x00007003000075a7 */ /* 0x0022e400080011ff */
[----:B---3--:R-:W-:Y:S05]  /*8c00*/  @!P0 NANOSLEEP.SYNCS 0x989680 ;  /* 0x009896800000895d */ /* 0x008fea0003900000 */
[----:B------:R-:W3:Y:S02]  /*8c10*/  @!P0 SYNCS.PHASECHK.TRANS64 P0, [R0+URZ+0x70], R3 ;  /* 0x00007003000085a7 */ /* 0x000ee400080010ff */
[----:B---3--:R-:W-:Y:S05]  /*8c20*/  @!P0 BRA `(.L_x_145) ;  /* 0xfffffffc00f08947 */ /* 0x008fea000383ffff */
[----:B------:R-:W-:Y:S05]  /*8c30*/  BRA `(.L_x_146) ;  /* 0xffffffb800b07947 */ /* 0x000fea000383ffff */
.L_x_81:
[----:B--2---:R2:W4:Y:S02]  /*8c40*/  SYNCS.PHASECHK.TRANS64.TRYWAIT P0, [R0+URZ+0x90], R3 ;  /* 0x00009003000075a7 */ /* 0x00452400080011ff */
[----:B----4-:R-:W-:Y:S05]  /*8c50*/  @!P0 NANOSLEEP.SYNCS 0x989680 ;  /* 0x009896800000895d */ /* 0x010fea0003900000 */
[----:B------:R-:W4:Y:S02]  /*8c60*/  @!P0 SYNCS.PHASECHK.TRANS64 P0, [R0+URZ+0x90], R3 ;  /* 0x00009003000085a7 */ /* 0x000f2400080010ff */
[----:B----4-:R-:W-:Y:S05]  /*8c70*/  @!P0 BRA `(.L_x_81) ;  /* 0xfffffffc00f08947 */ /* 0x010fea000383ffff */
[----:B------:R-:W-:Y:S05]  /*8c80*/  BRA `(.L_x_147) ;  /* 0xffffffbc00787947 */ /* 0x000fea000383ffff */
.L_x_92:
[----:B-1----:R1:W3:Y:S02]  /*8c90*/  SYNCS.PHASECHK.TRANS64.TRYWAIT P1, [R3+URZ+0x60], R0 ;  /* 0x00006000030075a7 */ /* 0x0022e400080211ff */
[----:B---3--:R-:W-:Y:S05]  /*8ca0*/  @!P1 NANOSLEEP.SYNCS 0x989680 ;  /* 0x009896800000995d */ /* 0x008fea0003900000 */
[----:B------:R-:W3:Y:S02]  /*8cb0*/  @!P1 SYNCS.PHASECHK.TRANS64 P1, [R3+URZ+0x60], R0 ;  /* 0x00006000030095a7 */ /* 0x000ee400080210ff */
[----:B---3--:R-:W-:Y:S05]  /*8cc0*/  @!P1 BRA `(.L_x_92) ;  /* 0xfffffffc00f09947 */ /* 0x008fea000383ffff */
[----:B------:R-:W-:Y:S05]  /*8cd0*/  BRA `(.L_x_91) ;  /* 0xffffffc8009c7947 */ /* 0x000fea000383ffff */
.L_x_94:
[----:B-1----:R1:W4:Y:S02]  /*8ce0*/  SYNCS.PHASECHK.TRANS64.TRYWAIT P0, [R207+URZ+0xb0], R2 ;  /* 0x0000b002cf0075a7 */ /* 0x00232400080011ff */
[----:B----4-:R-:W-:Y:S05]  /*8cf0*/  @!P0 NANOSLEEP.SYNCS 0x989680 ;  /* 0x009896800000895d */ /* 0x010fea0003900000 */
[----:B------:R-:W4:Y:S02]  /*8d00*/  @!P0 SYNCS.PHASECHK.TRANS64 P0, [R207+URZ+0xb0], R2 ;  /* 0x0000b002cf0085a7 */ /* 0x000f2400080010ff */
[----:B----4-:R-:W-:Y:S05]  /*8d10*/  @!P0 BRA `(.L_x_94) ;  /* 0xfffffffc00f08947 */ /* 0x010fea000383ffff */
[----:B------:R-:W-:Y:S05]  /*8d20*/  BRA `(.L_x_93) ;  /* 0xffffffc800f87947 */ /* 0x000fea000383ffff */
.L_x_103:
[----:B--2---:R2:W3:Y:S02]  /*8d30*/  SYNCS.PHASECHK.TRANS64.TRYWAIT P0, [R210+URZ+0x60], R3 ;  /* 0x00006003d20075a7 */ /* 0x0044e400080011ff */
[----:B---3--:R-:W-:Y:S05]  /*8d40*/  @!P0 NANOSLEEP.SYNCS 0x989680 ;  /* 0x009896800000895d */ /* 0x008fea0003900000 */
[----:B------:R-:W3:Y:S02]  /*8d50*/  @!P0 SYNCS.PHASECHK.TRANS64 P0, [R210+URZ+0x60], R3 ;  /* 0x00006003d20085a7 */ /* 0x000ee400080010ff */
[----:B---3--:R-:W-:Y:S05]  /*8d60*/  @!P0 BRA `(.L_x_103) ;  /* 0xfffffffc00f08947 */ /* 0x008fea000383ffff */
[----:B------:R-:W-:Y:S05]  /*8d70*/  BRA `(.L_x_102) ;  /* 0xffffffe000047947 */ /* 0x000fea000383ffff */
        .weak           $__internal_0_$__cuda_sm10x_tcgen05_guardrail_trap_col_being_dealloced_not_returned_by_alloc
        .type           $__internal_0_$__cuda_sm10x_tcgen05_guardrail_trap_col_being_dealloced_not_returned_by_alloc,@function
        .size           $__internal_0_$__cuda_sm10x_tcgen05_guardrail_trap_col_being_dealloced_not_returned_by_alloc,($__internal_1_$__cuda_sm10x_tcgen05_guardrail_trap_phase_invalid_during_alloc - $__internal_0_$__cuda_sm10x_tcgen05_guardrail_trap_col_being_dealloced_not_returned_by_alloc)
$__internal_0_$__cuda_sm10x_tcgen05_guardrail_trap_col_being_dealloced_not_returned_by_alloc:
[----:B------:R-:W-:Y:S05]  /*8d80*/  BPT.TRAP 0x1 ;  /* 0x000000040000795c */ /* 0x000fea0000300000 */
[----:B------:R-:W-:-:S04]  /*8d90*/  HFMA2 R3, -RZ, RZ, 0, 0 ;  /* 0x00000000ff037431 */ /* 0x000fc800000001ff */
[----:B------:R-:W-:Y:S05]  /*8da0*/  RET.REL.NODEC R2 `(_ZN7cutlass13device_kernelINS_4gemm6kernel13GemmUniversalIN4cute5tupleIJiiiiEEENS1_10collective13CollectiveMmaINS1_35MainloopSm100TmaUmmaWarpSpecializedILi6ELi2ELi4ENS5_IJNS4_1CILi1EEESB_SB_EEEEENS5_IJNSA_ILi128EEESE_SE_EEENS_12float_e5m2_tENS5_IJSB_llEEENS_12float_e4m3_tENS5_IJlSB_lEEENS4_8TiledMMAINS4_8MMA_AtomIJNS4_10MMA_TraitsINS4_19SM100_MMA_F8F6F4_SSEJSG_SI_fSE_SE_NS4_17integral_constantINS4_4UMMA5MajorELSQ_1EEENSO_ISQ_LSQ_0EEENSO_INSP_7ScaleInELST_0EEESU_EEEEEENS4_6LayoutISC_NS5_IJNSA_ILi0EEESY_SY_EEEEENS5_IJNS4_10UnderscoreES11_S11_EEEEENS4_13SM90_TMA_LOADENS4_14ComposedLayoutINS4_7SwizzleILi3ELi4ELi3EEENS4_18smem_ptr_flag_bitsILi8EEENSX_INS5_IJSE_NSA_ILi8EEEEEENS5_IJSB_SE_EEEEEEEvNS4_8identityES14_NS15_IS17_S19_NSX_INS5_IJS1A_SE_EEENS5_IJSE_SB_EEEEEEEvS1F_EENS_8epilogue10collective18CollectiveEpilogueINS1L_23Sm100TmaWarpSpecializedILi2ELi2ELi64ELb0ELb0EEEJSF_NS5_IJNSX_ISE_SB_EENSX_INSA_ILi64EEESB_EEEEESG_SJ_SG_SJ_NS1L_6fusion15FusionCallbacksIS1P_NS1U_17LinearCombinationISG_fSG_fLNS_15FloatRoundStyleE2EEESF_S1T_JEEENS4_5SM1004TMEM4LOAD26SM100_TMEM_LOAD_32dp32b64xES14_NS15_INS16_ILi2ELi4ELi3EEES19_NSX_INS5_IJS1A_S1R_EEENS5_IJS1R_SB_EEEEEEENS4_39AutoVectorizingCopyWithAssumedAlignmentILi128EEENS4_14SM90_TMA_STOREES28_S2A_S2A_EEEvvEEEEvNT_6ParamsE) ;  /* 0xffffff7002947950 */ /* 0x000fea0003c3ffff */
        .weak           $__internal_1_$__cuda_sm10x_tcgen05_guardrail_trap_phase_invalid_during_alloc
        .type           $__internal_1_$__cuda_sm10x_tcgen05_guardrail_trap_phase_invalid_during_alloc,@function
        .size           $__internal_1_$__cuda_sm10x_tcgen05_guardrail_trap_phase_invalid_during_alloc,($__internal_2_$__cuda_sm10x_tcgen05_guardrail_trap_unallocated_columns_being_dealloced - $__internal_1_$__cuda_sm10x_tcgen05_guardrail_trap_phase_invalid_during_alloc)
$__internal_1_$__cuda_sm10x_tcgen05_guardrail_trap_phase_invalid_during_alloc:
[----:B------:R-:W-:Y:S05]  /*8db0*/  BPT.TRAP 0x1 ;  /* 0x000000040000795c */ /* 0x000fea0000300000 */
[----:B------:R-:W-:-:S04]  /*8dc0*/  MOV R3, 0x0 ;  /* 0x0000000000037802 */ /* 0x000fc80000000f00 */
[----:B------:R-:W-:Y:S05]  /*8dd0*/  RET.REL.NODEC R2 `(_ZN7cutlass13device_kernelINS_4gemm6kernel13GemmUniversalIN4cute5tupleIJiiiiEEENS1_10collective13CollectiveMmaINS1_35MainloopSm100TmaUmmaWarpSpecializedILi6ELi2ELi4ENS5_IJNS4_1CILi1EEESB_SB_EEEEENS5_IJNSA_ILi128EEESE_SE_EEENS_12float_e5m2_tENS5_IJSB_llEEENS_12float_e4m3_tENS5_IJlSB_lEEENS4_8TiledMMAINS4_8MMA_AtomIJNS4_10MMA_TraitsINS4_19SM100_MMA_F8F6F4_SSEJSG_SI_fSE_SE_NS4_17integral_constantINS4_4UMMA5MajorELSQ_1EEENSO_ISQ_LSQ_0EEENSO_INSP_7ScaleInELST_0EEESU_EEEEEENS4_6LayoutISC_NS5_IJNSA_ILi0EEESY_SY_EEEEENS5_IJNS4_10UnderscoreES11_S11_EEEEENS4_13SM90_TMA_LOADENS4_14ComposedLayoutINS4_7SwizzleILi3ELi4ELi3EEENS4_18smem_ptr_flag_bitsILi8EEENSX_INS5_IJSE_NSA_ILi8EEEEEENS5_IJSB_SE_EEEEEEEvNS4_8identityES14_NS15_IS17_S19_NSX_INS5_IJS1A_SE_EEENS5_IJSE_SB_EEEEEEEvS1F_EENS_8epilogue10collective18CollectiveEpilogueINS1L_23Sm100TmaWarpSpecializedILi2ELi2ELi64ELb0ELb0EEEJSF_NS5_IJNSX_ISE_SB_EENSX_INSA_ILi64EEESB_EEEEESG_SJ_SG_SJ_NS1L_6fusion15FusionCallbacksIS1P_NS1U_17LinearCombinationISG_fSG_fLNS_15FloatRoundStyleE2EEESF_S1T_JEEENS4_5SM1004TMEM4LOAD26SM100_TMEM_LOAD_32dp32b64xES14_NS15_INS16_ILi2ELi4ELi3EEES19_NSX_INS5_IJS1A_S1R_EEENS5_IJS1R_SB_EEEEEEENS4_39AutoVectorizingCopyWithAssumedAlignmentILi128EEENS4_14SM90_TMA_STOREES28_S2A_S2A_EEEvvEEEEvNT_6ParamsE) ;  /* 0xffffff7002887950 */ /* 0x000fea0003c3ffff */
        .weak           $__internal_2_$__cuda_sm10x_tcgen05_guardrail_trap_unallocated_columns_being_dealloced
        .type           $__internal_2_$__cuda_sm10x_tcgen05_guardrail_trap_unallocated_columns_being_dealloced,@function
        .size           $__internal_2_$__cuda_sm10x_tcgen05_guardrail_trap_unallocated_columns_being_dealloced,(.L_x_149 - $__internal_2_$__cuda_sm10x_tcgen05_guardrail_trap_unallocated_columns_being_dealloced)
$__internal_2_$__cuda_sm10x_tcgen05_guardrail_trap_unallocated_columns_being_dealloced:
[----:B------:R-:W-:Y:S05]  /*8de0*/  BPT.TRAP 0x1 ;  /* 0x000000040000795c */ /* 0x000fea0000300000 */
[----:B------:R-:W-:-:S04]  /*8df0*/  HFMA2 R3, -RZ, RZ, 0, 0 ;  /* 0x00000000ff037431 */ /* 0x000fc800000001ff */
[----:B------:R-:W-:Y:S05]  /*8e00*/  RET.REL.NODEC R2 `(_ZN7cutlass13device_kernelINS_4gemm6kernel13GemmUniversalIN4cute5tupleIJiiiiEEENS1_10collective13CollectiveMmaINS1_35MainloopSm100TmaUmmaWarpSpecializedILi6ELi2ELi4ENS5_IJNS4_1CILi1EEESB_SB_EEEEENS5_IJNSA_ILi128EEESE_SE_EEENS_12float_e5m2_tENS5_IJSB_llEEENS_12float_e4m3_tENS5_IJlSB_lEEENS4_8TiledMMAINS4_8MMA_AtomIJNS4_10MMA_TraitsINS4_19SM100_MMA_F8F6F4_SSEJSG_SI_fSE_SE_NS4_17integral_constantINS4_4UMMA5MajorELSQ_1EEENSO_ISQ_LSQ_0EEENSO_INSP_7ScaleInELST_0EEESU_EEEEEENS4_6LayoutISC_NS5_IJNSA_ILi0EEESY_SY_EEEEENS5_IJNS4_10UnderscoreES11_S11_EEEEENS4_13SM90_TMA_LOADENS4_14ComposedLayoutINS4_7SwizzleILi3ELi4ELi3EEENS4_18smem_ptr_flag_bitsILi8EEENSX_INS5_IJSE_NSA_ILi8EEEEEENS5_IJSB_SE_EEEEEEEvNS4_8identityES14_NS15_IS17_S19_NSX_INS5_IJS1A_SE_EEENS5_IJSE_SB_EEEEEEEvS1F_EENS_8epilogue10collective18CollectiveEpilogueINS1L_23Sm100TmaWarpSpecializedILi2ELi2ELi64ELb0ELb0EEEJSF_NS5_IJNSX_ISE_SB_EENSX_INSA_ILi64EEESB_EEEEESG_SJ_SG_SJ_NS1L_6fusion15FusionCallbacksIS1P_NS1U_17LinearCombinationISG_fSG_fLNS_15FloatRoundStyleE2EEESF_S1T_JEEENS4_5SM1004TMEM4LOAD26SM100_TMEM_LOAD_32dp32b64xES14_NS15_INS16_ILi2ELi4ELi3EEES19_NSX_INS5_IJS1A_S1R_EEENS5_IJS1R_SB_EEEEEEENS4_39AutoVectorizingCopyWithAssumedAlignmentILi128EEENS4_14SM90_TMA_STOREES28_S2A_S2A_EEEvvEEEEvNT_6ParamsE) ;  /* 0xffffff70027c7950 */ /* 0x000fea0003c3ffff */
.L_x_148:
[----:B------:R-:W-:-:S00]  /*8e10*/  BRA `(.L_x_148) ;  /* 0xfffffffc00fc7947 */ /* 0x000fc0000383ffff */
[----:B------:R-:W-:-:S00]  /*8e20*/  NOP ;  /* 0x0000000000007918 */ /* 0x000fc00000000000 */
        /* <DEDUP_REMOVED lines=13> */
.L_x_149:


//--------------------- .nv.global.init           --------------------------
	.section	.nv.global.init,"aw",@progbits
.nv.global.init:
	.type		$str$27,@object
	.size		$str$27,($str$28 - $str$27)
$str$27:
        /*0000*/ 	.byte	0x28, 0x61, 0x64, 0x64, 0x72, 0x65, 0x73, 0x73, 0x20, 0x26, 0x20, 0x6d, 0x61, 0x73, 0x6b, 0x29
        /*0010*/ 	.byte	0x20, 0x3d, 0x3d, 0x20, 0x30, 0x00
	.type		$str$28,@object
	.size		$str$28,($str$26 - $str$28)
$str$28:
        /*0016*/ 	.byte	0x2f, 0x74, 0x6d, 0x70, 0x2f, 0x63, 0x75, 0x74, 0x6c, 0x61, 0x73, 0x73, 0x5f, 0x73, 0x77, 0x65
        /*0026*/ 	.byte	0x65, 0x70, 0x5f, 0x73, 0x72, 0x63, 0x2f, 0x69, 0x6e, 0x63, 0x6c, 0x75, 0x64, 0x65, 0x2f, 0x63
        /*0036*/ 	.byte	0x75, 0x74, 0x65, 0x2f, 0x70, 0x6f, 0x69, 0x6e, 0x74, 0x65, 0x72, 0x5f, 0x66, 0x6c, 0x61, 0x67
        /*0046*/ 	.byte	0x67, 0x65, 0x64, 0x2e, 0x68, 0x70, 0x70, 0x00
	.type		$str$26,@object
	.size		$str$26,($str$25 - $str$26)
$str$26:
        /*004e*/ 	.byte	0x2f, 0x74, 0x6d, 0x70, 0x2f, 0x63, 0x75, 0x74, 0x6c, 0x61, 0x73, 0x73, 0x5f, 0x73, 0x77, 0x65
        /*005e*/ 	.byte	0x65, 0x70, 0x5f, 0x73, 0x72, 0x63, 0x2f, 0x69, 0x6e, 0x63, 0x6c, 0x75, 0x64, 0x65, 0x2f, 0x63
        /*006e*/ 	.byte	0x75, 0x74, 0x65, 0x2f, 0x61, 0x74, 0x6f, 0x6d, 0x2f, 0x63, 0x6f, 0x70, 0x79, 0x5f, 0x74, 0x72
        /*007e*/ 	.byte	0x61, 0x69, 0x74, 0x73, 0x5f, 0x73, 0x6d, 0x31, 0x30, 0x30, 0x2e, 0x68, 0x70, 0x70, 0x00
	.type		$str$25,@object
	.size		$str$25,(__unnamed_1 - $str$25)
$str$25:
        /*008d*/ 	.byte	0x28, 0x28, 0x75, 0x69, 0x6e, 0x74, 0x33, 0x32, 0x5f, 0x74, 0x28, 0x74, 0x68, 0x72, 0x65, 0x61
        /*009d*/ 	.byte	0x64, 0x49, 0x64, 0x78, 0x2e, 0x78, 0x29, 0x20, 0x2f, 0x20, 0x33, 0x32, 0x29, 0x20, 0x25, 0x20
        /*00ad*/ 	.byte	0x34, 0x29, 0x20, 0x3d, 0x3d, 0x20, 0x28, 0x28, 0x28, 0x74, 0x6d, 0x65, 0x6d, 0x5f, 0x61, 0x64
        /*00bd*/ 	.byte	0x64, 0x72, 0x20, 0x3e, 0x3e, 0x20, 0x31, 0x36, 0x29, 0x20, 0x2f, 0x20, 0x33, 0x32, 0x29, 0x20
        /*00cd*/ 	.byte	0x25, 0x20, 0x34, 0x29, 0x00
	.type		__unnamed_1,@object
	.size		__unnamed_1,(__unnamed_2 - __unnamed_1)
__unnamed_1:
        /*00d2*/ 	.byte	0x61, 0x75, 0x74, 0x6f, 0x20, 0x63, 0x75, 0x74, 0x65, 0x3a, 0x3a, 0x61, 0x73, 0x5f, 0x70, 0x6f
        /* <DEDUP_REMOVED lines=24> */
        /*0262*/ 	.byte	0x43, 0x3c, 0x38, 0x31, 0x39, 0x32, 0x3e, 0x3e, 0x3e, 0x3e, 0x5d, 0x00
	.type		__unnamed_2,@object
	.size		__unnamed_2,(.L_2 - __unnamed_2)
__unnamed_2:
        /* <DEDUP_REMOVED lines=42> */
        /*050e*/ 	.byte	0x3e, 0x3e, 0x3e, 0x3e, 0x5d, 0x00
.L_2:


//--------------------- .nv.shared._ZN7cutlass13device_kernelINS_4gemm6kernel13GemmUniversalIN4cute5tupleIJiiiiEEENS1_10collective13CollectiveMmaINS1_35MainloopSm100TmaUmmaWarpSpecializedILi6ELi2ELi4ENS5_IJNS4_1CILi1EEESB_SB_EEEEENS5_IJNSA_ILi128EEESE_SE_EEENS_12float_e5m2_tENS5_IJSB_llEEENS_12float_e4m3_tENS5_IJlSB_lEEENS4_8TiledMMAINS4_8MMA_AtomIJNS4_10MMA_TraitsINS4_19SM100_MMA_F8F6F4_SSEJSG_SI_fSE_SE_NS4_17integral_constantINS4_4UMMA5MajorELSQ_1EEENSO_ISQ_LSQ_0EEENSO_INSP_7ScaleInELST_0EEESU_EEEEEENS4_6LayoutISC_NS5_IJNSA_ILi0EEESY_SY_EEEEENS5_IJNS4_10UnderscoreES11_S11_EEEEENS4_13SM90_TMA_LOADENS4_14ComposedLayoutINS4_7SwizzleILi3ELi4ELi3EEENS4_18smem_ptr_flag_bitsILi8EEENSX_INS5_IJSE_NSA_ILi8EEEEEENS5_IJSB_SE_EEEEEEEvNS4_8identityES14_NS15_IS17_S19_NSX_INS5_IJS1A_SE_EEENS5_IJSE_SB_EEEEEEEvS1F_EENS_8epilogue10collective18CollectiveEpilogueINS1L_23Sm100TmaWarpSpecializedILi2ELi2ELi64ELb0ELb0EEEJSF_NS5_IJNSX_ISE_SB_EENSX_INSA_ILi64EEESB_EEEEESG_SJ_SG_SJ_NS1L_6fusion15FusionCallbacksIS1P_NS1U_17LinearCombinationISG_fSG_fLNS_15FloatRoundStyleE2EEESF_S1T_JEEENS4_5SM1004TMEM4LOAD26SM100_TMEM_LOAD_32dp32b64xES14_NS15_INS16_ILi2ELi4ELi3EEES19_NSX_INS5_IJS1A_S1R_EEENS5_IJS1R_SB_EEEEEEENS4_39AutoVectorizingCopyWithAssumedAlignmentILi128EEENS4_14SM90_TMA_STOREES28_S2A_S2A_EEEvvEEEEvNT_6ParamsE --------------------------
	.section	.nv.shared._ZN7cutlass13device_kernelINS_4gemm6kernel13GemmUniversalIN4cute5tupleIJiiiiEEENS1_10collective13CollectiveMmaINS1_35MainloopSm100TmaUmmaWarpSpecializedILi6ELi2ELi4ENS5_IJNS4_1CILi1EEESB_SB_EEEEENS5_IJNSA_ILi128EEESE_SE_EEENS_12float_e5m2_tENS5_IJSB_llEEENS_12float_e4m3_tENS5_IJlSB_lEEENS4_8TiledMMAINS4_8MMA_AtomIJNS4_10MMA_TraitsINS4_19SM100_MMA_F8F6F4_SSEJSG_SI_fSE_SE_NS4_17integral_constantINS4_4UMMA5MajorELSQ_1EEENSO_ISQ_LSQ_0EEENSO_INSP_7ScaleInELST_0EEESU_EEEEEENS4_6LayoutISC_NS5_IJNSA_ILi0EEESY_SY_EEEEENS5_IJNS4_10UnderscoreES11_S11_EEEEENS4_13SM90_TMA_LOADENS4_14ComposedLayoutINS4_7SwizzleILi3ELi4ELi3EEENS4_18smem_ptr_flag_bitsILi8EEENSX_INS5_IJSE_NSA_ILi8EEEEEENS5_IJSB_SE_EEEEEEEvNS4_8identityES14_NS15_IS17_S19_NSX_INS5_IJS1A_SE_EEENS5_IJSE_SB_EEEEEEEvS1F_EENS_8epilogue10collective18CollectiveEpilogueINS1L_23Sm100TmaWarpSpecializedILi2ELi2ELi64ELb0ELb0EEEJSF_NS5_IJNSX_ISE_SB_EENSX_INSA_ILi64EEESB_EEEEESG_SJ_SG_SJ_NS1L_6fusion15FusionCallbacksIS1P_NS1U_17LinearCombinationISG_fSG_fLNS_15FloatRoundStyleE2EEESF_S1T_JEEENS4_5SM1004TMEM4LOAD26SM100_TMEM_LOAD_32dp32b64xES14_NS15_INS16_ILi2ELi4ELi3EEES19_NSX_INS5_IJS1A_S1R_EEENS5_IJS1R_SB_EEEEEEENS4_39AutoVectorizingCopyWithAssumedAlignmentILi128EEENS4_14SM90_TMA_STOREES28_S2A_S2A_EEEvvEEEEvNT_6ParamsE,"aw",@nobits
	.sectionflags	@""
	.align	16
	.zero		1024


//--------------------- .nv.shared.reserved.0     --------------------------
	.section	.nv.shared.reserved.0,"aw",@nobits
	.weak		__nv_reservedSMEM_offset_0_alias
	.size		__nv_reservedSMEM_offset_0_alias, 0, 64
	.other		__nv_reservedSMEM_offset_0_alias,@"STO_CUDA_RESERVED_SHARED STV_DEFAULT"
__nv_reservedSMEM_offset_0_alias:
	.zero		0
.nv.shared.reserved.0:
	.zero		64
	.weak		__nv_reservedSMEM_tcgen05_partition
	.type		__nv_reservedSMEM_tcgen05_partition,@object
	.size		__nv_reservedSMEM_tcgen05_partition,(.L_0 - __nv_reservedSMEM_tcgen05_partition)
__nv_reservedSMEM_tcgen05_partition:
	.zero		32
.L_0:


//--------------------- .nv.global                --------------------------
	.section	.nv.global,"aw",@nobits
.nv.global:
	.type		_ZN40_INTERNAL_5fba02a2_4_k_cu_6e814a09_212514cute1_E,@object
	.size		_ZN40_INTERNAL_5fba02a2_4_k_cu_6e814a09_212514cute1_E,(_ZN40_INTERNAL_5fba02a2_4_k_cu_6e814a09_212514cuda3std3__45__cpo6cbeginE - _ZN40_INTERNAL_5fba02a2_4_k_cu_6e814a09_212514cute1_E)
_ZN40_INTERNAL_5fba02a2_4_k_cu_6e814a09_212514cute1_E:
	.zero		1
	.type		_ZN40_INTERNAL_5fba02a2_4_k_cu_6e814a09_212514cuda3std3__45__cpo6cbeginE,@object
	.size		_ZN40_INTERNAL_5fba02a2_4_k_cu_6e814a09_212514cuda3std3__45__cpo6cbeginE,(_ZN40_INTERNAL_5fba02a2_4_k_cu_6e814a09_212514cuda3std3__48in_placeE - _ZN40_INTERNAL_5fba02a2_4_k_cu_6e814a09_212514cuda3std3__45__cpo6cbeginE)
_ZN40_INTERNAL_5fba02a2_4_k_cu_6e814a09_212514cuda3std3__45__cpo6cbeginE:
	.zero		1
	.type		_ZN40_INTERNAL_5fba02a2_4_k_cu_6e814a09_212514cuda3std3__48in_placeE,@object
	.size		_ZN40_INTERNAL_5fba02a2_4_k_cu_6e814a09_212514cuda3std3__48in_placeE,(_ZN40_INTERNAL_5fba02a2_4_k_cu_6e814a09_212514cuda3std6ranges3__45__cpo9iter_moveE - _ZN40_INTERNAL_5fba02a2_4_k_cu_6e814a09_212514cuda3std3__48in_placeE)
_ZN40_INTERNAL_5fba02a2_4_k_cu_6e814a09_212514cuda3std3__48in_placeE:
	.zero		1
	.type		_ZN40_INTERNAL_5fba02a2_4_k_cu_6e814a09_212514cuda3std6ranges3__45__cpo9iter_moveE,@object
	.size		_ZN40_INTERNAL_5fba02a2_4_k_cu_6e814a09_212514cuda3std6ranges3__45__cpo9iter_moveE,(_ZN40_INTERNAL_5fba02a2_4_k_cu_6e814a09_212514cuda3std3__45__cpo5beginE - _ZN40_INTERNAL_5fba02a2_4_k_cu_6e814a09_212514cuda3std6ranges3__45__cpo9iter_moveE)
_ZN40_INTERNAL_5fba02a2_4_k_cu_6e814a09_212514cuda3std6ranges3__45__cpo9iter_moveE:
	.zero		1
	.type		_ZN40_INTERNAL_5fba02a2_4_k_cu_6e814a09_212514cuda3std3__45__cpo5beginE,@object
	.size		_ZN40_INTERNAL_5fba02a2_4_k_cu_6e814a09_212514cuda3std3__45__cpo5beginE,(_ZN40_INTERNAL_5fba02a2_4_k_cu_6e814a09_212514cuda3std3__442_GLOBAL__N__5fba02a2_4_k_cu_6e814a09_212516ignoreE - _ZN40_INTERNAL_5fba02a2_4_k_cu_6e814a09_212514cuda3std3__45__cpo5beginE)
_ZN40_INTERNAL_5fba02a2_4_k_cu_6e814a09_212514cuda3std3__45__cpo5beginE:
	.zero		1
	.type		_ZN40_INTERNAL_5fba02a2_4_k_cu_6e814a09_212514cuda3std3__442_GLOBAL__N__5fba02a2_4_k_cu_6e814a09_212516ignoreE,@object
	.size		_ZN40_INTERNAL_5fba02a2_4_k_cu_6e814a09_212514cuda3std3__442_GLOBAL__N__5fba02a2_4_k_cu_6e814a09_212516ignoreE,(_ZN40_INTERNAL_5fba02a2_4_k_cu_6e814a09_212514cute7productE - _ZN40_INTERNAL_5fba02a2_4_k_cu_6e814a09_212514cuda3std3__442_GLOBAL__N__5fba02a2_4_k_cu_6e814a09_212516ignoreE)
_ZN40_INTERNAL_5fba02a2_4_k_cu_6e814a09_212514cuda3std3__442_GLOBAL__N__5fba02a2_4_k_cu_6e814a09_212516ignoreE:
	.zero		1
	.type		_ZN40_INTERNAL_5fba02a2_4_k_cu_6e814a09_212514cute7productE,@object
	.size		_ZN40_INTERNAL_5fba02a2_4_k_cu_6e814a09_212514cute7productE,(_ZN40_INTERNAL_5fba02a2_4_k_cu_6e814a09_212514cuda3std3__45__cpo3endE - _ZN40_INTERNAL_5fba02a2_4_k_cu_6e814a09_212514cute7productE)
_ZN40_INTERNAL_5fba02a2_4_k_cu_6e814a09_212514cute7productE:
	.zero		1
	.type		_ZN40_INTERNAL_5fba02a2_4_k_cu_6e814a09_212514cuda3std3__45__cpo3endE,@object
	.size		_ZN40_INTERNAL_5fba02a2_4_k_cu_6e814a09_212514cuda3std3__45__cpo3endE,(_ZN40_INTERNAL_5fba02a2_4_k_cu_6e814a09_212514cuda3std3__419piecewise_constructE - _ZN40_INTERNAL_5fba02a2_4_k_cu_6e814a09_212514cuda3std3__45__cpo3endE)
_ZN40_INTERNAL_5fba02a2_4_k_cu_6e814a09_212514cuda3std3__45__cpo3endE:
	.zero		1
	.type		_ZN40_INTERNAL_5fba02a2_4_k_cu_6e814a09_212514cuda3std3__419piecewise_constructE,@object
	.size		_ZN40_INTERNAL_5fba02a2_4_k_cu_6e814a09_212514cuda3std3__419piecewise_constructE,(_ZN40_INTERNAL_5fba02a2_4_k_cu_6e814a09_212514cuda3std3__45__cpo4cendE - _ZN40_INTERNAL_5fba02a2_4_k_cu_6e814a09_212514cuda3std3__419piecewise_constructE)
_ZN40_INTERNAL_5fba02a2_4_k_cu_6e814a09_212514cuda3std3__419piecewise_constructE:
	.zero		1
	.type		_ZN40_INTERNAL_5fba02a2_4_k_cu_6e814a09_212514cuda3std3__45__cpo4cendE,@object
	.size		_ZN40_INTERNAL_5fba02a2_4_k_cu_6e814a09_212514cuda3std3__45__cpo4cendE,(_ZN40_INTERNAL_5fba02a2_4_k_cu_6e814a09_212514cuda3std6ranges3__45__cpo4swapE - _ZN40_INTERNAL_5fba02a2_4_k_cu_6e814a09_212514cuda3std3__45__cpo4cendE)
_ZN40_INTERNAL_5fba02a2_4_k_cu_6e814a09_212514cuda3std3__45__cpo4cendE:
	.zero		1
	.type		_ZN40_INTERNAL_5fba02a2_4_k_cu_6e814a09_212514cuda3std6ranges3__45__cpo4swapE,@object
	.size		_ZN40_INTERNAL_5fba02a2_4_k_cu_6e814a09_212514cuda3std6ranges3__45__cpo4swapE,(.L_10 - _ZN40_INTERNAL_5fba02a2_4_k_cu_6e814a09_212514cuda3std6ranges3__45__cpo4swapE)
_ZN40_INTERNAL_5fba02a2_4_k_cu_6e814a09_212514cuda3std6ranges3__45__cpo4swapE:
	.zero		1
.L_10:


//--------------------- .nv.constant0._ZN7cutlass13device_kernelINS_4gemm6kernel13GemmUniversalIN4cute5tupleIJiiiiEEENS1_10collective13CollectiveMmaINS1_35MainloopSm100TmaUmmaWarpSpecializedILi6ELi2ELi4ENS5_IJNS4_1CILi1EEESB_SB_EEEEENS5_IJNSA_ILi128EEESE_SE_EEENS_12float_e5m2_tENS5_IJSB_llEEENS_12float_e4m3_tENS5_IJlSB_lEEENS4_8TiledMMAINS4_8MMA_AtomIJNS4_10MMA_TraitsINS4_19SM100_MMA_F8F6F4_SSEJSG_SI_fSE_SE_NS4_17integral_constantINS4_4UMMA5MajorELSQ_1EEENSO_ISQ_LSQ_0EEENSO_INSP_7ScaleInELST_0EEESU_EEEEEENS4_6LayoutISC_NS5_IJNSA_ILi0EEESY_SY_EEEEENS5_IJNS4_10UnderscoreES11_S11_EEEEENS4_13SM90_TMA_LOADENS4_14ComposedLayoutINS4_7SwizzleILi3ELi4ELi3EEENS4_18smem_ptr_flag_bitsILi8EEENSX_INS5_IJSE_NSA_ILi8EEEEEENS5_IJSB_SE_EEEEEEEvNS4_8identityES14_NS15_IS17_S19_NSX_INS5_IJS1A_SE_EEENS5_IJSE_SB_EEEEEEEvS1F_EENS_8epilogue10collective18CollectiveEpilogueINS1L_23Sm100TmaWarpSpecializedILi2ELi2ELi64ELb0ELb0EEEJSF_NS5_IJNSX_ISE_SB_EENSX_INSA_ILi64EEESB_EEEEESG_SJ_SG_SJ_NS1L_6fusion15FusionCallbacksIS1P_NS1U_17LinearCombinationISG_fSG_fLNS_15FloatRoundStyleE2EEESF_S1T_JEEENS4_5SM1004TMEM4LOAD26SM100_TMEM_LOAD_32dp32b64xES14_NS15_INS16_ILi2ELi4ELi3EEES19_NSX_INS5_IJS1A_S1R_EEENS5_IJS1R_SB_EEEEEEENS4_39AutoVectorizingCopyWithAssumedAlignmentILi128EEENS4_14SM90_TMA_STOREES28_S2A_S2A_EEEvvEEEEvNT_6ParamsE --------------------------
	.section	.nv.constant0._ZN7cutlass13device_kernelINS_4gemm6kernel13GemmUniversalIN4cute5tupleIJiiiiEEENS1_10collective13CollectiveMmaINS1_35MainloopSm100TmaUmmaWarpSpecializedILi6ELi2ELi4ENS5_IJNS4_1CILi1EEESB_SB_EEEEENS5_IJNSA_ILi128EEESE_SE_EEENS_12float_e5m2_tENS5_IJSB_llEEENS_12float_e4m3_tENS5_IJlSB_lEEENS4_8TiledMMAINS4_8MMA_AtomIJNS4_10MMA_TraitsINS4_19SM100_MMA_F8F6F4_SSEJSG_SI_fSE_SE_NS4_17integral_constantINS4_4UMMA5MajorELSQ_1EEENSO_ISQ_LSQ_0EEENSO_INSP_7ScaleInELST_0EEESU_EEEEEENS4_6LayoutISC_NS5_IJNSA_ILi0EEESY_SY_EEEEENS5_IJNS4_10UnderscoreES11_S11_EEEEENS4_13SM90_TMA_LOADENS4_14ComposedLayoutINS4_7SwizzleILi3ELi4ELi3EEENS4_18smem_ptr_flag_bitsILi8EEENSX_INS5_IJSE_NSA_ILi8EEEEEENS5_IJSB_SE_EEEEEEEvNS4_8identityES14_NS15_IS17_S19_NSX_INS5_IJS1A_SE_EEENS5_IJSE_SB_EEEEEEEvS1F_EENS_8epilogue10collective18CollectiveEpilogueINS1L_23Sm100TmaWarpSpecializedILi2ELi2ELi64ELb0ELb0EEEJSF_NS5_IJNSX_ISE_SB_EENSX_INSA_ILi64EEESB_EEEEESG_SJ_SG_SJ_NS1L_6fusion15FusionCallbacksIS1P_NS1U_17LinearCombinationISG_fSG_fLNS_15FloatRoundStyleE2EEESF_S1T_JEEENS4_5SM1004TMEM4LOAD26SM100_TMEM_LOAD_32dp32b64xES14_NS15_INS16_ILi2ELi4ELi3EEES19_NSX_INS5_IJS1A_S1R_EEENS5_IJS1R_SB_EEEEEEENS4_39AutoVectorizingCopyWithAssumedAlignmentILi128EEENS4_14SM90_TMA_STOREES28_S2A_S2A_EEEvvEEEEvNT_6ParamsE,"a",@progbits
	.sectionflags	@""
	.align	4
.nv.constant0._ZN7cutlass13device_kernelINS_4gemm6kernel13GemmUniversalIN4cute5tupleIJiiiiEEENS1_10collective13CollectiveMmaINS1_35MainloopSm100TmaUmmaWarpSpecializedILi6ELi2ELi4ENS5_IJNS4_1CILi1EEESB_SB_EEEEENS5_IJNSA_ILi128EEESE_SE_EEENS_12float_e5m2_tENS5_IJSB_llEEENS_12float_e4m3_tENS5_IJlSB_lEEENS4_8TiledMMAINS4_8MMA_AtomIJNS4_10MMA_TraitsINS4_19SM100_MMA_F8F6F4_SSEJSG_SI_fSE_SE_NS4_17integral_constantINS4_4UMMA5MajorELSQ_1EEENSO_ISQ_LSQ_0EEENSO_INSP_7ScaleInELST_0EEESU_EEEEEENS4_6LayoutISC_NS5_IJNSA_ILi0EEESY_SY_EEEEENS5_IJNS4_10UnderscoreES11_S11_EEEEENS4_13SM90_TMA_LOADENS4_14ComposedLayoutINS4_7SwizzleILi3ELi4ELi3EEENS4_18smem_ptr_flag_bitsILi8EEENSX_INS5_IJSE_NSA_ILi8EEEEEENS5_IJSB_SE_EEEEEEEvNS4_8identityES14_NS15_IS17_S19_NSX_INS5_IJS1A_SE_EEENS5_IJSE_SB_EEEEEEEvS1F_EENS_8epilogue10collective18CollectiveEpilogueINS1L_23Sm100TmaWarpSpecializedILi2ELi2ELi64ELb0ELb0EEEJSF_NS5_IJNSX_ISE_SB_EENSX_INSA_ILi64EEESB_EEEEESG_SJ_SG_SJ_NS1L_6fusion15FusionCallbacksIS1P_NS1U_17LinearCombinationISG_fSG_fLNS_15FloatRoundStyleE2EEESF_S1T_JEEENS4_5SM1004TMEM4LOAD26SM100_TMEM_LOAD_32dp32b64xES14_NS15_INS16_ILi2ELi4ELi3EEES19_NSX_INS5_IJS1A_S1R_EEENS5_IJS1R_SB_EEEEEEENS4_39AutoVectorizingCopyWithAssumedAlignmentILi128EEENS4_14SM90_TMA_STOREES28_S2A_S2A_EEEvvEEEEvNT_6ParamsE:
	.zero		2944


//--------------------- SYMBOLS --------------------------

	.type		.nv.reservedSmem.offset0,@object
	.size		.nv.reservedSmem.offset0,0x4
	.type		.nv.reservedSmem.cap,@object
	.size		.nv.reservedSmem.cap,0x4
	.type		__assertfail,@function
